	.headerflags	@"EF_CUDA_TEXMODE_UNIFIED EF_CUDA_64BIT_ADDRESS EF_CUDA_ACCELERATORS EF_CUDA_SM90 EF_CUDA_VIRTUAL_SM(EF_CUDA_SM90)"
	.elftype	@"ET_EXEC"


//--------------------- .nv.info                  --------------------------
	.section	.nv.info,"",@"SHT_CUDA_INFO"
	.align	4


	//----- nvinfo : EIATTR_REGCOUNT
	.align		4
        /*0000*/ 	.byte	0x04, 0x2f
        /*0002*/ 	.short	(.L_2 - .L_1)
	.align		4
.L_1:
        /*0004*/ 	.word	index@(triton_)
        /*0008*/ 	.word	0x00000047


	//----- nvinfo : EIATTR_MIN_STACK_SIZE
	.align		4
.L_2:
        /*000c*/ 	.byte	0x04, 0x12
        /*000e*/ 	.short	(.L_4 - .L_3)
	.align		4
.L_3:
        /*0010*/ 	.word	index@(triton_)
        /*0014*/ 	.word	0x00000000


	//----- nvinfo : EIATTR_FRAME_SIZE
	.align		4
.L_4:
        /*0018*/ 	.byte	0x04, 0x11
        /*001a*/ 	.short	(.L_6 - .L_5)
	.align		4
.L_5:
        /*001c*/ 	.word	index@(triton_)
        /*0020*/ 	.word	0x00000000


	//----- nvinfo : EIATTR_MIN_STACK_SIZE
	.align		4
.L_6:
        /*0024*/ 	.byte	0x04, 0x12
        /*0026*/ 	.short	(.L_8 - .L_7)
	.align		4
.L_7:
        /*0028*/ 	.word	index@(triton_)
        /*002c*/ 	.word	0x00000000
.L_8:


//--------------------- .nv.info.triton_          --------------------------
	.section	.nv.info.triton_,"",@"SHT_CUDA_INFO"
	.sectionflags	@""
	.align	4


	//----- nvinfo : EIATTR_CUDA_API_VERSION
	.align		4
        /*0000*/ 	.byte	0x04, 0x37
        /*0002*/ 	.short	(.L_10 - .L_9)
.L_9:
        /*0004*/ 	.word	0x0000007c


	//----- nvinfo : EIATTR_KPARAM_INFO
	.align		4
.L_10:
        /*0008*/ 	.byte	0x04, 0x17
        /*000a*/ 	.short	(.L_12 - .L_11)
.L_11:
        /*000c*/ 	.word	0x00000000
        /*0010*/ 	.short	0x0006
        /*0012*/ 	.short	0x002c
        /*0014*/ 	.byte	0x00, 0xf0, 0x11, 0x00


	//----- nvinfo : EIATTR_KPARAM_INFO
	.align		4
.L_12:
        /*0018*/ 	.byte	0x04, 0x17
        /*001a*/ 	.short	(.L_14 - .L_13)
.L_13:
        /*001c*/ 	.word	0x00000000
        /*0020*/ 	.short	0x0005
        /*0022*/ 	.short	0x0028
        /*0024*/ 	.byte	0x00, 0xf0, 0x11, 0x00


	//----- nvinfo : EIATTR_KPARAM_INFO
	.align		4
.L_14:
        /*0028*/ 	.byte	0x04, 0x17
        /*002a*/ 	.short	(.L_16 - .L_15)
.L_15:
        /*002c*/ 	.word	0x00000000
        /*0030*/ 	.short	0x0004
        /*0032*/ 	.short	0x0020
        /*0034*/ 	.byte	0x00, 0xf0, 0x21, 0x00


	//----- nvinfo : EIATTR_KPARAM_INFO
	.align		4
.L_16:
        /*0038*/ 	.byte	0x04, 0x17
        /*003a*/ 	.short	(.L_18 - .L_17)
.L_17:
        /*003c*/ 	.word	0x00000000
        /*0040*/ 	.short	0x0003
        /*0042*/ 	.short	0x0018
        /*0044*/ 	.byte	0x00, 0xf0, 0x21, 0x00


	//----- nvinfo : EIATTR_KPARAM_INFO
	.align		4
.L_18:
        /*0048*/ 	.byte	0x04, 0x17
        /*004a*/ 	.short	(.L_20 - .L_19)
.L_19:
        /*004c*/ 	.word	0x00000000
        /*0050*/ 	.short	0x0002
        /*0052*/ 	.short	0x0010
        /*0054*/ 	.byte	0x00, 0xf0, 0x21, 0x00


	//----- nvinfo : EIATTR_KPARAM_INFO
	.align		4
.L_20:
        /*0058*/ 	.byte	0x04, 0x17
        /*005a*/ 	.short	(.L_22 - .L_21)
.L_21:
        /*005c*/ 	.word	0x00000000
        /*0060*/ 	.short	0x0001
        /*0062*/ 	.short	0x0008
        /*0064*/ 	.byte	0x00, 0xf0, 0x21, 0x00


	//----- nvinfo : EIATTR_KPARAM_INFO
	.align		4
.L_22:
        /*0068*/ 	.byte	0x04, 0x17
        /*006a*/ 	.short	(.L_24 - .L_23)
.L_23:
        /*006c*/ 	.word	0x00000000
        /*0070*/ 	.short	0x0000
        /*0072*/ 	.short	0x0000
        /*0074*/ 	.byte	0x00, 0xf0, 0x21, 0x00


	//----- nvinfo : EIATTR_SPARSE_MMA_MASK
	.align		4
.L_24:
        /*0078*/ 	.byte	0x03, 0x50
        /*007a*/ 	.short	0x0000


	//----- nvinfo : EIATTR_MAXREG_COUNT
	.align		4
        /*007c*/ 	.byte	0x03, 0x1b
        /*007e*/ 	.short	0x0080


	//----- nvinfo : EIATTR_COOP_GROUP_MASK_REGIDS
	.align		4
        /*0080*/ 	.byte	0x04, 0x29
        /*0082*/ 	.short	(.L_26 - .L_25)


	//   ....[0]....
.L_25:
        /*0084*/ 	.word	0xffffffff


	//   ....[1]....
        /*0088*/ 	.word	0xffffffff


	//   ....[2]....
        /*008c*/ 	.word	0xffffffff


	//   ....[3]....
        /*0090*/ 	.word	0xffffffff


	//   ....[4]....
        /*0094*/ 	.word	0xffffffff


	//   ....[5]....
        /*0098*/ 	.word	0xffffffff


	//   ....[6]....
        /*009c*/ 	.word	0xffffffff


	//   ....[7]....
        /*00a0*/ 	.word	0xffffffff


	//   ....[8]....
        /*00a4*/ 	.word	0xffffffff


	//   ....[9]....
        /*00a8*/ 	.word	0xffffffff


	//   ....[10]....
        /*00ac*/ 	.word	0xffffffff


	//   ....[11]....
        /*00b0*/ 	.word	0xffffffff


	//   ....[12]....
        /*00b4*/ 	.word	0xffffffff


	//   ....[13]....
        /*00b8*/ 	.word	0xffffffff


	//   ....[14]....
        /*00bc*/ 	.word	0xffffffff


	//   ....[15]....
        /*00c0*/ 	.word	0xffffffff


	//   ....[16]....
        /*00c4*/ 	.word	0xffffffff


	//   ....[17]....
        /*00c8*/ 	.word	0xffffffff


	//   ....[18]....
        /*00cc*/ 	.word	0xffffffff


	//   ....[19]....
        /*00d0*/ 	.word	0xffffffff


	//   ....[20]....
        /*00d4*/ 	.word	0xffffffff


	//   ....[21]....
        /*00d8*/ 	.word	0xffffffff


	//   ....[22]....
        /*00dc*/ 	.word	0xffffffff


	//   ....[23]....
        /*00e0*/ 	.word	0xffffffff


	//   ....[24]....
        /*00e4*/ 	.word	0xffffffff


	//   ....[25]....
        /*00e8*/ 	.word	0xffffffff


	//   ....[26]....
        /*00ec*/ 	.word	0xffffffff


	//   ....[27]....
        /*00f0*/ 	.word	0xffffffff


	//   ....[28]....
        /*00f4*/ 	.word	0xffffffff


	//   ....[29]....
        /*00f8*/ 	.word	0xffffffff


	//   ....[30]....
        /*00fc*/ 	.word	0xffffffff


	//   ....[31]....
        /*0100*/ 	.word	0xffffffff


	//   ....[32]....
        /*0104*/ 	.word	0xffffffff


	//   ....[33]....
        /*0108*/ 	.word	0xffffffff


	//   ....[34]....
        /*010c*/ 	.word	0xffffffff


	//   ....[35]....
        /*0110*/ 	.word	0xffffffff


	//   ....[36]....
        /*0114*/ 	.word	0xffffffff


	//   ....[37]....
        /*0118*/ 	.word	0xffffffff


	//   ....[38]....
        /*011c*/ 	.word	0xffffffff


	//   ....[39]....
        /*0120*/ 	.word	0xffffffff


	//   ....[40]....
        /*0124*/ 	.word	0xffffffff


	//   ....[41]....
        /*0128*/ 	.word	0xffffffff


	//   ....[42]....
        /*012c*/ 	.word	0xffffffff


	//   ....[43]....
        /*0130*/ 	.word	0xffffffff


	//   ....[44]....
        /*0134*/ 	.word	0xffffffff


	//   ....[45]....
        /*0138*/ 	.word	0xffffffff


	//   ....[46]....
        /*013c*/ 	.word	0xffffffff


	//   ....[47]....
        /*0140*/ 	.word	0xffffffff


	//   ....[48]....
        /*0144*/ 	.word	0xffffffff


	//   ....[49]....
        /*0148*/ 	.word	0xffffffff


	//   ....[50]....
        /*014c*/ 	.word	0xffffffff


	//   ....[51]....
        /*0150*/ 	.word	0xffffffff


	//   ....[52]....
        /*0154*/ 	.word	0xffffffff


	//   ....[53]....
        /*0158*/ 	.word	0xffffffff


	//   ....[54]....
        /*015c*/ 	.word	0xffffffff


	//   ....[55]....
        /*0160*/ 	.word	0xffffffff


	//   ....[56]....
        /*0164*/ 	.word	0xffffffff


	//   ....[57]....
        /*0168*/ 	.word	0xffffffff


	//   ....[58]....
        /*016c*/ 	.word	0xffffffff


	//   ....[59]....
        /*0170*/ 	.word	0xffffffff


	//   ....[60]....
        /*0174*/ 	.word	0xffffffff


	//   ....[61]....
        /*0178*/ 	.word	0xffffffff


	//   ....[62]....
        /*017c*/ 	.word	0xffffffff


	//   ....[63]....
        /*0180*/ 	.word	0xffffffff


	//   ....[64]....
        /*0184*/ 	.word	0xffffffff


	//   ....[65]....
        /*0188*/ 	.word	0xffffffff


	//   ....[66]....
        /*018c*/ 	.word	0xffffffff


	//   ....[67]....
        /*0190*/ 	.word	0xffffffff


	//   ....[68]....
        /*0194*/ 	.word	0xffffffff


	//   ....[69]....
        /*0198*/ 	.word	0xffffffff


	//   ....[70]....
        /*019c*/ 	.word	0xffffffff


	//   ....[71]....
        /*01a0*/ 	.word	0xffffffff


	//   ....[72]....
        /*01a4*/ 	.word	0xffffffff


	//   ....[73]....
        /*01a8*/ 	.word	0xffffffff


	//   ....[74]....
        /*01ac*/ 	.word	0xffffffff


	//   ....[75]....
        /*01b0*/ 	.word	0xffffffff


	//   ....[76]....
        /*01b4*/ 	.word	0xffffffff


	//   ....[77]....
        /*01b8*/ 	.word	0xffffffff


	//   ....[78]....
        /*01bc*/ 	.word	0xffffffff


	//   ....[79]....
        /*01c0*/ 	.word	0xffffffff


	//   ....[80]....
        /*01c4*/ 	.word	0xffffffff


	//   ....[81]....
        /*01c8*/ 	.word	0xffffffff


	//   ....[82]....
        /*01cc*/ 	.word	0xffffffff


	//   ....[83]....
        /*01d0*/ 	.word	0xffffffff


	//   ....[84]....
        /*01d4*/ 	.word	0xffffffff


	//   ....[85]....
        /*01d8*/ 	.word	0xffffffff


	//   ....[86]....
        /*01dc*/ 	.word	0xffffffff


	//   ....[87]....
        /*01e0*/ 	.word	0xffffffff


	//   ....[88]....
        /*01e4*/ 	.word	0xffffffff


	//   ....[89]....
        /*01e8*/ 	.word	0xffffffff


	//   ....[90]....
        /*01ec*/ 	.word	0xffffffff


	//   ....[91]....
        /*01f0*/ 	.word	0xffffffff


	//   ....[92]....
        /*01f4*/ 	.word	0xffffffff


	//   ....[93]....
        /*01f8*/ 	.word	0xffffffff


	//   ....[94]....
        /*01fc*/ 	.word	0xffffffff


	//   ....[95]....
        /*0200*/ 	.word	0xffffffff


	//   ....[96]....
        /*0204*/ 	.word	0xffffffff


	//   ....[97]....
        /*0208*/ 	.word	0xffffffff


	//   ....[98]....
        /*020c*/ 	.word	0xffffffff


	//   ....[99]....
        /*0210*/ 	.word	0xffffffff


	//----- nvinfo : EIATTR_COOP_GROUP_INSTR_OFFSETS
	.align		4
.L_26:
        /*0214*/ 	.byte	0x04, 0x28
        /*0216*/ 	.short	(.L_28 - .L_27)


	//   ....[0]....
.L_27:
        /*0218*/ 	.word	0x00001140


	//   ....[1]....
        /*021c*/ 	.word	0x00001170


	//   ....[2]....
        /*0220*/ 	.word	0x00001180


	//   ....[3]....
        /*0224*/ 	.word	0x00001190


	//   ....[4]....
        /*0228*/ 	.word	0x000011a0


	//   ....[5]....
        /*022c*/ 	.word	0x000011b0


	//   ....[6]....
        /*0230*/ 	.word	0x000011d0


	//   ....[7]....
        /*0234*/ 	.word	0x00001370


	//   ....[8]....
        /*0238*/ 	.word	0x000014a0


	//   ....[9]....
        /*023c*/ 	.word	0x00001550


	//   ....[10]....
        /*0240*/ 	.word	0x00001590


	//   ....[11]....
        /*0244*/ 	.word	0x000015d0


	//   ....[12]....
        /*0248*/ 	.word	0x00001610


	//   ....[13]....
        /*024c*/ 	.word	0x00001640


	//   ....[14]....
        /*0250*/ 	.word	0x00001680


	//   ....[15]....
        /*0254*/ 	.word	0x000016b0


	//   ....[16]....
        /*0258*/ 	.word	0x000016f0


	//   ....[17]....
        /*025c*/ 	.word	0x00001720


	//   ....[18]....
        /*0260*/ 	.word	0x00001750


	//   ....[19]....
        /*0264*/ 	.word	0x00001790


	//   ....[20]....
        /*0268*/ 	.word	0x00001ba0


	//   ....[21]....
        /*026c*/ 	.word	0x00001c00


	//   ....[22]....
        /*0270*/ 	.word	0x00001c60


	//   ....[23]....
        /*0274*/ 	.word	0x00001cc0


	//   ....[24]....
        /*0278*/ 	.word	0x00001d10


	//   ....[25]....
        /*027c*/ 	.word	0x00001d30


	//   ....[26]....
        /*0280*/ 	.word	0x00001d70


	//   ....[27]....
        /*0284*/ 	.word	0x00001d80


	//   ....[28]....
        /*0288*/ 	.word	0x00001dc0


	//   ....[29]....
        /*028c*/ 	.word	0x00001f80


	//   ....[30]....
        /*0290*/ 	.word	0x000021a0


	//   ....[31]....
        /*0294*/ 	.word	0x00002210


	//   ....[32]....
        /*0298*/ 	.word	0x000022a0


	//   ....[33]....
        /*029c*/ 	.word	0x00002310


	//   ....[34]....
        /*02a0*/ 	.word	0x00002340


	//   ....[35]....
        /*02a4*/ 	.word	0x000023c0


	//   ....[36]....
        /*02a8*/ 	.word	0x00002460


	//   ....[37]....
        /*02ac*/ 	.word	0x000024d0


	//   ....[38]....
        /*02b0*/ 	.word	0x00002510


	//   ....[39]....
        /*02b4*/ 	.word	0x00002550


	//   ....[40]....
        /*02b8*/ 	.word	0x00002580


	//   ....[41]....
        /*02bc*/ 	.word	0x00002690


	//   ....[42]....
        /*02c0*/ 	.word	0x000026d0


	//   ....[43]....
        /*02c4*/ 	.word	0x00002730


	//   ....[44]....
        /*02c8*/ 	.word	0x00002770


	//   ....[45]....
        /*02cc*/ 	.word	0x000027a0


	//   ....[46]....
        /*02d0*/ 	.word	0x00002a20


	//   ....[47]....
        /*02d4*/ 	.word	0x00002ae0


	//   ....[48]....
        /*02d8*/ 	.word	0x00002b40


	//   ....[49]....
        /*02dc*/ 	.word	0x00002c80


	//   ....[50]....
        /*02e0*/ 	.word	0x00002cd0


	//   ....[51]....
        /*02e4*/ 	.word	0x00002d40


	//   ....[52]....
        /*02e8*/ 	.word	0x00002d80


	//   ....[53]....
        /*02ec*/ 	.word	0x00003000


	//   ....[54]....
        /*02f0*/ 	.word	0x000030d0


	//   ....[55]....
        /*02f4*/ 	.word	0x00003190


	//   ....[56]....
        /*02f8*/ 	.word	0x000031f0


	//   ....[57]....
        /*02fc*/ 	.word	0x000032c0


	//   ....[58]....
        /*0300*/ 	.word	0x00003300


	//   ....[59]....
        /*0304*/ 	.word	0x00003480


	//   ....[60]....
        /*0308*/ 	.word	0x000034c0


	//   ....[61]....
        /*030c*/ 	.word	0x00003590


	//   ....[62]....
        /*0310*/ 	.word	0x00003610


	//   ....[63]....
        /*0314*/ 	.word	0x00003650


	//   ....[64]....
        /*0318*/ 	.word	0x00003910


	//   ....[65]....
        /*031c*/ 	.word	0x00003bf0


	//   ....[66]....
        /*0320*/ 	.word	0x00003d80


	//   ....[67]....
        /*0324*/ 	.word	0x00003e60


	//   ....[68]....
        /*0328*/ 	.word	0x00003e90


	//   ....[69]....
        /*032c*/ 	.word	0x00003ed0


	//   ....[70]....
        /*0330*/ 	.word	0x00003f10


	//   ....[71]....
        /*0334*/ 	.word	0x00003f50


	//   ....[72]....
        /*0338*/ 	.word	0x00003f80


	//   ....[73]....
        /*033c*/ 	.word	0x00003fb0


	//   ....[74]....
        /*0340*/ 	.word	0x00004010


	//   ....[75]....
        /*0344*/ 	.word	0x00004040


	//   ....[76]....
        /*0348*/ 	.word	0x000040a0


	//   ....[77]....
        /*034c*/ 	.word	0x000040e0


	//   ....[78]....
        /*0350*/ 	.word	0x00004120


	//   ....[79]....
        /*0354*/ 	.word	0x00004150


	//   ....[80]....
        /*0358*/ 	.word	0x00004180


	//   ....[81]....
        /*035c*/ 	.word	0x000041b0


	//   ....[82]....
        /*0360*/ 	.word	0x00004210


	//   ....[83]....
        /*0364*/ 	.word	0x00004230


	//   ....[84]....
        /*0368*/ 	.word	0x00004270


	//   ....[85]....
        /*036c*/ 	.word	0x000042b0


	//   ....[86]....
        /*0370*/ 	.word	0x000042f0


	//   ....[87]....
        /*0374*/ 	.word	0x00004310


	//   ....[88]....
        /*0378*/ 	.word	0x00004680


	//   ....[89]....
        /*037c*/ 	.word	0x00004690


	//   ....[90]....
        /*0380*/ 	.word	0x000046d0


	//   ....[91]....
        /*0384*/ 	.word	0x00004710


	//   ....[92]....
        /*0388*/ 	.word	0x00004790


	//   ....[93]....
        /*038c*/ 	.word	0x00004850


	//   ....[94]....
        /*0390*/ 	.word	0x00004890


	//   ....[95]....
        /*0394*/ 	.word	0x00004980


	//   ....[96]....
        /*0398*/ 	.word	0x000049c0


	//   ....[97]....
        /*039c*/ 	.word	0x000049f0


	//   ....[98]....
        /*03a0*/ 	.word	0x00004ac0


	//   ....[99]....
        /*03a4*/ 	.word	0x00004b10


	//----- nvinfo : EIATTR_EXIT_INSTR_OFFSETS
	.align		4
.L_28:
        /*03a8*/ 	.byte	0x04, 0x1c
        /*03aa*/ 	.short	(.L_30 - .L_29)


	//   ....[0]....
.L_29:
        /*03ac*/ 	.word	0x00005590


	//----- nvinfo : EIATTR_MAX_THREADS
	.align		4
.L_30:
        /*03b0*/ 	.byte	0x04, 0x05
        /*03b2*/ 	.short	(.L_32 - .L_31)
.L_31:
        /*03b4*/ 	.word	0x00000200
        /*03b8*/ 	.word	0x00000001
        /*03bc*/ 	.word	0x00000001


	//----- nvinfo : EIATTR_CBANK_PARAM_SIZE
	.align		4
.L_32:
        /*03c0*/ 	.byte	0x03, 0x19
        /*03c2*/ 	.short	0x0030


	//----- nvinfo : EIATTR_PARAM_CBANK
	.align		4
        /*03c4*/ 	.byte	0x04, 0x0a
        /*03c6*/ 	.short	(.L_34 - .L_33)
	.align		4
.L_33:
        /*03c8*/ 	.word	index@(.nv.constant0.triton_)
        /*03cc*/ 	.short	0x0210
        /*03ce*/ 	.short	0x0030


	//----- nvinfo : EIATTR_SW_WAR
	.align		4
.L_34:
        /*03d0*/ 	.byte	0x04, 0x36
        /*03d2*/ 	.short	(.L_36 - .L_35)
.L_35:
        /*03d4*/ 	.word	0x00000008
.L_36:


//--------------------- .nv.callgraph             --------------------------
	.section	.nv.callgraph,"",@"SHT_CUDA_CALLGRAPH"
	.align	4
	.sectionentsize	8
	.align		4
        /*0000*/ 	.word	0x00000000
	.align		4
        /*0004*/ 	.word	0xffffffff
	.align		4
        /*0008*/ 	.word	0x00000000
	.align		4
        /*000c*/ 	.word	0xfffffffe
	.align		4
        /*0010*/ 	.word	0x00000000
	.align		4
        /*0014*/ 	.word	0xfffffffd
	.align		4
        /*0018*/ 	.word	0x00000000
	.align		4
        /*001c*/ 	.word	0xfffffffc


//--------------------- .nv.constant4             --------------------------
	.section	.nv.constant4,"a",@progbits
	.align	8
	.align		8
.nv.constant4:
        /*0000*/ 	.dword	_$_str


//--------------------- .text.triton_             --------------------------
	.section	.text.triton_,"ax",@progbits
	.sectionflags	@"SHF_BARRIERS=1"
	.align	128
        .global         triton_
        .type           triton_,@function
        .size           triton_,(.L_x_4 - triton_)
        .other          triton_,@"STO_CUDA_ENTRY STV_DEFAULT"
triton_:
.text.triton_:
[----:B------:R-:W0:Y:S02]  /*0000*/  LDC R1, c[0x0][0x28] ;  /* 0x00000a00ff017b82 */ /* 0x000e240000000800 */
[----:B------:R-:W1:Y:S01]  /*0010*/  S2R R32, SR_CTAID.X ;  /* 0x0000000000207919 */ /* 0x000e620000002500 */
[----:B------:R-:W2:Y:S01]  /*0020*/  LDC.64 R4, c[0x0][0x218] ;  /* 0x00008600ff047b82 */ /* 0x000ea20000000a00 */
[----:B------:R-:W-:Y:S01]  /*0030*/  ULDC UR8, c[0x0][0x238] ;  /* 0x00008e0000087ab9 */ /* 0x000fe20000000800 */
[----:B------:R-:W-:Y:S01]  /*0040*/  UMOV UR4, 0x400 ;  /* 0x0000040000047882 */ /* 0x000fe20000000000 */
[----:B------:R-:W3:Y:S01]  /*0050*/  S2R R18, SR_TID.X ;  /* 0x0000000000127919 */ /* 0x000ee20000002100 */
[----:B------:R-:W-:Y:S01]  /*0060*/  HFMA2.MMA R34, -RZ, RZ, 0, 0 ;  /* 0x00000000ff227435 */ /* 0x000fe200000001ff */
[----:B------:R-:W-:Y:S02]  /*0070*/  CS2R R8, SRZ ;  /* 0x0000000000087805 */ /* 0x000fe4000001ff00 */
[----:B------:R-:W-:Y:S02]  /*0080*/  CS2R R10, SRZ ;  /* 0x00000000000a7805 */ /* 0x000fe4000001ff00 */
[----:B------:R-:W-:Y:S01]  /*0090*/  CS2R R12, SRZ ;  /* 0x00000000000c7805 */ /* 0x000fe2000001ff00 */
[----:B------:R-:W4:Y:S01]  /*00a0*/  S2UR UR5, SR_CgaCtaId ;  /* 0x00000000000579c3 */ /* 0x000f220000008800 */
[----:B------:R-:W-:-:S02]  /*00b0*/  CS2R R14, SRZ ;  /* 0x00000000000e7805 */ /* 0x000fc4000001ff00 */
[----:B------:R-:W-:Y:S02]  /*00c0*/  CS2R R20, SRZ ;  /* 0x0000000000147805 */ /* 0x000fe4000001ff00 */
[----:B------:R-:W-:Y:S02]  /*00d0*/  CS2R R22, SRZ ;  /* 0x0000000000167805 */ /* 0x000fe4000001ff00 */
[----:B------:R-:W-:Y:S02]  /*00e0*/  CS2R R24, SRZ ;  /* 0x0000000000187805 */ /* 0x000fe4000001ff00 */
[----:B------:R-:W-:Y:S02]  /*00f0*/  CS2R R26, SRZ ;  /* 0x00000000001a7805 */ /* 0x000fe4000001ff00 */
[----:B------:R-:W-:Y:S02]  /*0100*/  CS2R R28, SRZ ;  /* 0x00000000001c7805 */ /* 0x000fe4000001ff00 */
[----:B------:R-:W-:Y:S01]  /*0110*/  CS2R R30, SRZ ;  /* 0x00000000001e7805 */ /* 0x000fe2000001ff00 */
[----:B------:R-:W-:Y:S01]  /*0120*/  ULDC.64 UR6, c[0x0][0x208] ;  /* 0x0000820000067ab9 */ /* 0x000fe20000000a00 */
[----:B-1----:R-:W-:Y:S01]  /*0130*/  SHF.L.U32 R16, R32, 0x3, RZ ;  /* 0x0000000320107819 */ /* 0x002fe200000006ff */
[----:B----4-:R-:W-:Y:S01]  /*0140*/  UPRMT UR4, UR5, 0x654, UR4 ;  /* 0x0000065405047896 */ /* 0x010fe20008000004 */
[----:B---3--:R-:W-:-:S02]  /*0150*/  LOP3.LUT R35, R18, 0x1ff, RZ, 0xc0, !PT ;  /* 0x000001ff12237812 */ /* 0x008fc400078ec0ff */
[----:B------:R-:W-:Y:S02]  /*0160*/  SHF.R.U32.HI R17, RZ, 0x6, R18 ;  /* 0x00000006ff117819 */ /* 0x000fe40000011612 */
[----:B------:R-:W-:Y:S01]  /*0170*/  SHF.L.U32 R18, R18, 0x3, RZ ;  /* 0x0000000312127819 */ /* 0x000fe200000006ff */
[----:B--2---:R-:W-:Y:S01]  /*0180*/  IMAD.WIDE.U32 R4, R35, 0x2, R4 ;  /* 0x0000000223047825 */ /* 0x004fe200078e0004 */
[----:B------:R-:W-:Y:S02]  /*0190*/  IADD3 R0, R16, 0x6, RZ ;  /* 0x0000000610007810 */ /* 0x000fe40007ffe0ff */
[----:B------:R-:W-:Y:S02]  /*01a0*/  IADD3 R6, R16, 0x5, RZ ;  /* 0x0000000510067810 */ /* 0x000fe40007ffe0ff */
[----:B------:R-:W-:Y:S02]  /*01b0*/  IADD3 R2, R16, 0x7, RZ ;  /* 0x0000000710027810 */ /* 0x000fe40007ffe0ff */
[----:B------:R-:W-:-:S02]  /*01c0*/  SGXT.U32 R17, R17, 0x3 ;  /* 0x000000031111781a */ /* 0x000fc40000000000 */
[----:B------:R-:W-:Y:S02]  /*01d0*/  LOP3.LUT R18, R18, 0x1f8, RZ, 0xc0, !PT ;  /* 0x000001f812127812 */ /* 0x000fe400078ec0ff */
[----:B------:R-:W-:Y:S02]  /*01e0*/  ISETP.GE.AND P0, PT, R0, UR8, PT ;  /* 0x0000000800007c0c */ /* 0x000fe4000bf06270 */
[----:B------:R-:W-:Y:S01]  /*01f0*/  ISETP.GE.AND P2, PT, R6, UR8, PT ;  /* 0x0000000806007c0c */ /* 0x000fe2000bf46270 */
[----:B------:R-:W-:Y:S01]  /*0200*/  IMAD R36, R17, 0x208, R18 ;  /* 0x0000020811247824 */ /* 0x000fe200078e0212 */
[----:B------:R-:W-:Y:S02]  /*0210*/  ISETP.GE.AND P1, PT, R2, UR8, PT ;  /* 0x0000000802007c0c */ /* 0x000fe4000bf26270 */
[----:B------:R-:W-:Y:S02]  /*0220*/  CS2R R6, SRZ ;  /* 0x0000000000067805 */ /* 0x000fe4000001ff00 */
[----:B------:R-:W-:-:S02]  /*0230*/  IADD3 R3, R16, 0x4, RZ ;  /* 0x0000000410037810 */ /* 0x000fc40007ffe0ff */
[----:B------:R-:W-:Y:S02]  /*0240*/  IADD3 R0, R16, 0x2, RZ ;  /* 0x0000000210007810 */ /* 0x000fe40007ffe0ff */
[----:B------:R-:W-:Y:S02]  /*0250*/  IADD3 R2, R16, 0x3, RZ ;  /* 0x0000000310027810 */ /* 0x000fe40007ffe0ff */
[----:B------:R-:W-:Y:S02]  /*0260*/  P2R R39, PR, RZ, 0x1 ;  /* 0x00000001ff277803 */ /* 0x000fe40000000000 */
[----:B------:R-:W-:Y:S02]  /*0270*/  P2R R38, PR, RZ, 0x4 ;  /* 0x00000004ff267803 */ /* 0x000fe40000000000 */
[----:B------:R-:W-:Y:S02]  /*0280*/  LEA R33, R32, R17, 0x3 ;  /* 0x0000001120217211 */ /* 0x000fe400078e18ff */
[----:B------:R-:W-:-:S02]  /*0290*/  P2R R37, PR, RZ, 0x2 ;  /* 0x00000002ff257803 */ /* 0x000fc40000000000 */
[----:B------:R-:W-:Y:S01]  /*02a0*/  ISETP.GE.AND P0, PT, R3, UR8, PT ;  /* 0x0000000803007c0c */ /* 0x000fe2000bf06270 */
[----:B------:R-:W-:Y:S01]  /*02b0*/  IMAD R33, R33, 0xc00, R18 ;  /* 0x00000c0021217824 */ /* 0x000fe200078e0212 */
[----:B------:R-:W-:Y:S02]  /*02c0*/  ISETP.GE.AND P2, PT, R0, UR8, PT ;  /* 0x0000000800007c0c */ /* 0x000fe4000bf46270 */
[C---:B------:R-:W-:Y:S02]  /*02d0*/  ISETP.GE.AND P3, PT, R16.reuse, UR8, PT ;  /* 0x0000000810007c0c */ /* 0x040fe4000bf66270 */
[----:B------:R-:W-:Y:S02]  /*02e0*/  LOP3.LUT R17, R16, R17, RZ, 0xfc, !PT ;  /* 0x0000001110117212 */ /* 0x000fe400078efcff */
[----:B------:R-:W-:Y:S02]  /*02f0*/  ISETP.GE.AND P1, PT, R2, UR8, PT ;  /* 0x0000000802007c0c */ /* 0x000fe4000bf26270 */
[----:B------:R-:W-:-:S02]  /*0300*/  MOV R0, R4 ;  /* 0x0000000400007202 */ /* 0x000fc40000000f00 */
[----:B------:R-:W-:Y:S02]  /*0310*/  MOV R3, R4 ;  /* 0x0000000400037202 */ /* 0x000fe40000000f00 */
[----:B------:R-:W-:Y:S02]  /*0320*/  IADD3 R16, R16, 0x1, RZ ;  /* 0x0000000110107810 */ /* 0x000fe40007ffe0ff */
[----:B------:R-:W-:Y:S02]  /*0330*/  MOV R2, R5 ;  /* 0x0000000500027202 */ /* 0x000fe40000000f00 */
[----:B------:R-:W-:Y:S01]  /*0340*/  MOV R4, R5 ;  /* 0x0000000500047202 */ /* 0x000fe20000000f00 */
[----:B------:R-:W-:Y:S01]  /*0350*/  HFMA2.MMA R5, -RZ, RZ, 0, 0 ;  /* 0x00000000ff057435 */ /* 0x000fe200000001ff */
[----:B------:R-:W-:Y:S02]  /*0360*/  MOV R32, RZ ;  /* 0x000000ff00207202 */ /* 0x000fe40000000f00 */
[----:B------:R-:W-:-:S02]  /*0370*/  LEA R35, R35, UR4, 0x1 ;  /* 0x0000000423237c11 */ /* 0x000fc4000f8e08ff */
[----:B------:R-:W-:Y:S02]  /*0380*/  LEA R36, R36, UR4, 0x1 ;  /* 0x0000000424247c11 */ /* 0x000fe4000f8e08ff */
[----:B------:R-:W-:Y:S02]  /*0390*/  ISETP.GE.AND P4, PT, R16, UR8, PT ;  /* 0x0000000810007c0c */ /* 0x000fe4000bf86270 */
[----:B------:R-:W-:-:S13]  /*03a0*/  ISETP.GE.AND P5, PT, R17, UR8, PT ;  /* 0x0000000811007c0c */ /* 0x000fda000bfa6270 */
.L_x_1:
[----:B------:R-:W1:Y:S01]  /*03b0*/  LDC.64 R42, c[0x0][0x210] ;  /* 0x00008400ff2a7b82 */ /* 0x000e620000000a00 */
[----:B------:R-:W-:Y:S02]  /*03c0*/  IADD3 R17, R33, R34, RZ ;  /* 0x0000002221117210 */ /* 0x000fe40007ffe0ff */
[----:B------:R-:W-:Y:S02]  /*03d0*/  CS2R R18, SRZ ;  /* 0x0000000000127805 */ /* 0x000fe4000001ff00 */
[----:B------:R-:W-:Y:S02]  /*03e0*/  MOV R40, R3 ;  /* 0x0000000300287202 */ /* 0x000fe40000000f00 */
[----:B------:R-:W-:Y:S02]  /*03f0*/  MOV R41, R4 ;  /* 0x0000000400297202 */ /* 0x000fe40000000f00 */
[----:B------:R-:W-:-:S04]  /*0400*/  IADD3 R3, P6, R3, 0x400, RZ ;  /* 0x0000040003037810 */ /* 0x000fc80007fde0ff */
[----:B------:R-:W-:Y:S01]  /*0410*/  IADD3.X R4, RZ, R4, RZ, P6, !PT ;  /* 0x00000004ff047210 */ /* 0x000fe200037fe4ff */
[----:B-1----:R-:W-:Y:S01]  /*0420*/  IMAD.WIDE R42, R17, 0x2, R42 ;  /* 0x00000002112a7825 */ /* 0x002fe200078e022a */
[----:B------:R-:W-:-:S06]  /*0430*/  CS2R R16, SRZ ;  /* 0x0000000000107805 */ /* 0x000fcc000001ff00 */
[----:B------:R-:W2:Y:S01]  /*0440*/  @!P5 LDG.E.EL.128 R16, desc[UR6][R42.64] ;  /* 0x000000062a10d981 */ /* 0x000ea2000c2e1d00 */
[----:B------:R-:W-:Y:S01]  /*0450*/  BAR.SYNC.DEFER_BLOCKING 0x0 ;  /* 0x0000000000007b1d */ /* 0x000fe20000010000 */
[----:B--2---:R-:W-:Y:S02]  /*0460*/  SEL R16, R16, RZ, !P5 ;  /* 0x000000ff10107207 */ /* 0x004fe40006800000 */
[----:B------:R-:W-:Y:S02]  /*0470*/  SEL R17, R17, RZ, !P5 ;  /* 0x000000ff11117207 */ /* 0x000fe40006800000 */
[----:B------:R-:W-:Y:S02]  /*0480*/  SEL R18, R18, RZ, !P5 ;  /* 0x000000ff12127207 */ /* 0x000fe40006800000 */
[----:B------:R-:W-:-:S05]  /*0490*/  SEL R19, R19, RZ, !P5 ;  /* 0x000000ff13137207 */ /* 0x000fca0006800000 */
[----:B------:R1:W-:Y:S01]  /*04a0*/  STS.128 [R36], R16 ;  /* 0x0000001024007388 */ /* 0x0003e20000000c00 */
[----:B------:R-:W-:Y:S06]  /*04b0*/  BAR.SYNC.DEFER_BLOCKING 0x0 ;  /* 0x0000000000007b1d */ /* 0x000fec0000010000 */
[----:B------:R2:W3:Y:S01]  /*04c0*/  LDG.E.EL.U16 R40, desc[UR6][R40.64] ;  /* 0x0000000628287981 */ /* 0x0004e2000c2e1500 */
[----:B------:R-:W-:Y:S02]  /*04d0*/  ISETP.NE.AND P6, PT, R34, RZ, PT ;  /* 0x000000ff2200720c */ /* 0x000fe40003fc5270 */
[----:B------:R-:W-:-:S02]  /*04e0*/  CS2R R50, SRZ ;  /* 0x0000000000327805 */ /* 0x000fc4000001ff00 */
[----:B-1----:R-:W-:Y:S01]  /*04f0*/  MOV R18, 0x3f800000 ;  /* 0x3f80000000127802 */ /* 0x002fe20000000f00 */
[----:B------:R-:W1:Y:S01]  /*0500*/  LDS.U16 R44, [R35] ;  /* 0x00000000232c7984 */ /* 0x000e620000000400 */
[----:B------:R-:W-:Y:S02]  /*0510*/  MOV R19, 0x3f800000 ;  /* 0x3f80000000137802 */ /* 0x000fe40000000f00 */
[----:B------:R-:W-:Y:S01]  /*0520*/  CS2R R52, SRZ ;  /* 0x0000000000347805 */ /* 0x000fe2000001ff00 */
[----:B------:R-:W4:Y:S01]  /*0530*/  LDS.U16 R45, [R35+0x410] ;  /* 0x00041000232d7984 */ /* 0x000f220000000400 */
[----:B--2---:R-:W-:-:S03]  /*0540*/  MOV R41, 0x3f800000 ;  /* 0x3f80000000297802 */ /* 0x004fc60000000f00 */
[----:B------:R-:W2:Y:S04]  /*0550*/  LDS.U16 R42, [R35+0x820] ;  /* 0x00082000232a7984 */ /* 0x000ea80000000400 */
[----:B------:R-:W5:Y:S04]  /*0560*/  LDS.U16 R43, [R35+0xc30] ;  /* 0x000c3000232b7984 */ /* 0x000f680000000400 */
[----:B------:R-:W5:Y:S04]  /*0570*/  LDS.U16 R46, [R35+0x1040] ;  /* 0x00104000232e7984 */ /* 0x000f680000000400 */
[----:B------:R-:W5:Y:S04]  /*0580*/  LDS.U16 R47, [R35+0x1450] ;  /* 0x00145000232f7984 */ /* 0x000f680000000400 */
[----:B------:R-:W5:Y:S04]  /*0590*/  LDS.U16 R48, [R35+0x1860] ;  /* 0x0018600023307984 */ /* 0x000f680000000400 */
[----:B------:R-:W5:Y:S01]  /*05a0*/  LDS.U16 R49, [R35+0x1c70] ;  /* 0x001c700023317984 */ /* 0x000f620000000400 */
[----:B-1----:R-:W-:-:S02]  /*05b0*/  SHF.L.U32 R44, R44, 0x10, RZ ;  /* 0x000000102c2c7819 */ /* 0x002fc400000006ff */
[----:B----4-:R-:W-:Y:S02]  /*05c0*/  SHF.L.U32 R45, R45, 0x10, RZ ;  /* 0x000000102d2d7819 */ /* 0x010fe400000006ff */
[----:B--2---:R-:W-:Y:S02]  /*05d0*/  SHF.L.U32 R42, R42, 0x10, RZ ;  /* 0x000000102a2a7819 */ /* 0x004fe400000006ff */
[----:B-----5:R-:W-:Y:S02]  /*05e0*/  SHF.L.U32 R43, R43, 0x10, RZ ;  /* 0x000000102b2b7819 */ /* 0x020fe400000006ff */
[----:B0-----:R-:W-:Y:S02]  /*05f0*/  SHF.L.U32 R46, R46, 0x10, RZ ;  /* 0x000000102e2e7819 */ /* 0x001fe400000006ff */
[----:B------:R-:W-:Y:S02]  /*0600*/  SHF.L.U32 R47, R47, 0x10, RZ ;  /* 0x000000102f2f7819 */ /* 0x000fe400000006ff */
[----:B------:R-:W-:-:S02]  /*0610*/  SHF.L.U32 R48, R48, 0x10, RZ ;  /* 0x0000001030307819 */ /* 0x000fc400000006ff */
[----:B------:R-:W-:Y:S02]  /*0620*/  SHF.L.U32 R49, R49, 0x10, RZ ;  /* 0x0000001031317819 */ /* 0x000fe400000006ff */
[----:B---3--:R-:W-:Y:S02]  /*0630*/  SHF.L.U32 R17, R40, 0x10, RZ ;  /* 0x0000001028117819 */ /* 0x008fe400000006ff */
[----:B------:R-:W-:-:S03]  /*0640*/  MOV R40, 0x3f800000 ;  /* 0x3f80000000287802 */ /* 0x000fc60000000f00 */
[--C-:B------:R-:W-:Y:S01]  /*0650*/  FADD R67, R44, R17.reuse ;  /* 0x000000112c437221 */ /* 0x100fe20000000000 */
[--C-:B------:R-:W-:Y:S01]  /*0660*/  FADD R66, R45, R17.reuse ;  /* 0x000000112d427221 */ /* 0x100fe20000000000 */
[--C-:B------:R-:W-:Y:S01]  /*0670*/  FADD R65, R42, R17.reuse ;  /* 0x000000112a417221 */ /* 0x100fe20000000000 */
[--C-:B------:R-:W-:Y:S01]  /*0680*/  FADD R64, R43, R17.reuse ;  /* 0x000000112b407221 */ /* 0x100fe20000000000 */
[--C-:B------:R-:W-:Y:S01]  /*0690*/  FADD R63, R46, R17.reuse ;  /* 0x000000112e3f7221 */ /* 0x100fe20000000000 */
[--C-:B------:R-:W-:Y:S01]  /*06a0*/  FADD R62, R47, R17.reuse ;  /* 0x000000112f3e7221 */ /* 0x100fe20000000000 */
[--C-:B------:R-:W-:Y:S01]  /*06b0*/  FADD R16, R48, R17.reuse ;  /* 0x0000001130107221 */ /* 0x100fe20000000000 */
[----:B------:R-:W-:Y:S01]  /*06c0*/  FADD R17, R49, R17 ;  /* 0x0000001131117221 */ /* 0x000fe20000000000 */
[----:B------:R-:W-:Y:S02]  /*06d0*/  MOV R42, 0x3f800000 ;  /* 0x3f800000002a7802 */ /* 0x000fe40000000f00 */
[----:B------:R-:W-:-:S02]  /*06e0*/  CS2R R46, SRZ ;  /* 0x00000000002e7805 */ /* 0x000fc4000001ff00 */
[----:B------:R-:W-:Y:S02]  /*06f0*/  MOV R43, 0x3f800000 ;  /* 0x3f800000002b7802 */ /* 0x000fe40000000f00 */
[----:B------:R-:W-:Y:S02]  /*0700*/  CS2R R48, SRZ ;  /* 0x0000000000307805 */ /* 0x000fe4000001ff00 */
[----:B------:R-:W-:Y:S02]  /*0710*/  MOV R44, 0x3f800000 ;  /* 0x3f800000002c7802 */ /* 0x000fe40000000f00 */
[----:B------:R-:W-:Y:S01]  /*0720*/  MOV R45, 0x3f800000 ;  /* 0x3f800000002d7802 */ /* 0x000fe20000000f00 */
[----:B------:R-:W-:Y:S06]  /*0730*/  @!P6 BRA `(.L_x_0) ;  /* 0x0000000400e0e947 */ /* 0x000fec0003800000 */
[----:B------:R-:W-:Y:S01]  /*0740*/  FADD R18, R5, 1 ;  /* 0x3f80000005127421 */ /* 0x000fe20000000000 */
[----:B------:R-:W-:Y:S01]  /*0750*/  FADD R46, R67, -R25 ;  /* 0x80000019432e7221 */ /* 0x000fe20000000000 */
[----:B------:R-:W-:Y:S01]  /*0760*/  FADD R47, R66, -R26 ;  /* 0x8000001a422f7221 */ /* 0x000fe20000000000 */
[----:B------:R-:W-:Y:S01]  /*0770*/  FADD R48, R65, -R27 ;  /* 0x8000001b41307221 */ /* 0x000fe20000000000 */
[----:B------:R-:W-:Y:S01]  /*0780*/  FMUL R43, R18, 0.25 ;  /* 0x3e800000122b7820 */ /* 0x000fe20000400000 */
[----:B------:R-:W-:Y:S01]  /*0790*/  FMUL R19, R46, 0.25 ;  /* 0x3e8000002e137820 */ /* 0x000fe20000400000 */
[----:B------:R-:W-:Y:S01]  /*07a0*/  FSETP.GT.AND P6, PT, |R18|, 8.50705917302346158658e+37, PT ;  /* 0x7e8000001200780b */ /* 0x000fe20003fc4200 */
[----:B------:R-:W-:Y:S01]  /*07b0*/  FMUL R42, R47, 0.25 ;  /* 0x3e8000002f2a7820 */ /* 0x000fe20000400000 */
[----:B------:R-:W-:Y:S01]  /*07c0*/  FMUL R45, R48, 0.25 ;  /* 0x3e800000302d7820 */ /* 0x000fe20000400000 */
[----:B------:R-:W-:Y:S01]  /*07d0*/  FADD R49, R64, -R28 ;  /* 0x8000001c40317221 */ /* 0x000fe20000000000 */
[----:B------:R-:W-:Y:S01]  /*07e0*/  FSEL R54, R19, R46, P6 ;  /* 0x0000002e13367208 */ /* 0x000fe20003000000 */
[----:B------:R-:W-:Y:S01]  /*07f0*/  FADD R19, R6, 1 ;  /* 0x3f80000006137421 */ /* 0x000fe20000000000 */
[----:B------:R-:W-:Y:S01]  /*0800*/  FSEL R43, R43, R18, P6 ;  /* 0x000000122b2b7208 */ /* 0x000fe20003000000 */
[----:B------:R-:W-:Y:S01]  /*0810*/  FMUL R44, R49, 0.25 ;  /* 0x3e800000312c7820 */ /* 0x000fe20000400000 */
[----:B------:R-:W-:Y:S01]  /*0820*/  FADD R50, R63, -R29 ;  /* 0x8000001d3f327221 */ /* 0x000fe20000000000 */
[C---:B------:R-:W-:Y:S01]  /*0830*/  FMUL R40, R19.reuse, 0.25 ;  /* 0x3e80000013287820 */ /* 0x040fe20000400000 */
[----:B------:R-:W-:-:S02]  /*0840*/  FSETP.GT.AND P6, PT, |R19|, 8.50705917302346158658e+37, PT ;  /* 0x7e8000001300780b */ /* 0x000fc40003fc4200 */
[----:B------:R-:W-:Y:S02]  /*0850*/  FMUL R53, R50, 0.25 ;  /* 0x3e80000032357820 */ /* 0x000fe40000400000 */
[----:B------:R-:W-:Y:S01]  /*0860*/  FSEL R51, R40, R19, P6 ;  /* 0x0000001328337208 */ /* 0x000fe20003000000 */
[----:B------:R-:W-:Y:S01]  /*0870*/  FADD R40, R7, 1 ;  /* 0x3f80000007287421 */ /* 0x000fe20000000000 */
[----:B------:R-:W-:-:S03]  /*0880*/  FSEL R55, R42, R47, P6 ;  /* 0x0000002f2a377208 */ /* 0x000fc60003000000 */
[C---:B------:R-:W-:Y:S01]  /*0890*/  FMUL R41, R40.reuse, 0.25 ;  /* 0x3e80000028297820 */ /* 0x040fe20000400000 */
[----:B------:R-:W-:-:S04]  /*08a0*/  FSETP.GT.AND P6, PT, |R40|, 8.50705917302346158658e+37, PT ;  /* 0x7e8000002800780b */ /* 0x000fc80003fc4200 */
[----:B------:R-:W-:Y:S01]  /*08b0*/  FSEL R52, R41, R40, P6 ;  /* 0x0000002829347208 */ /* 0x000fe20003000000 */
[----:B------:R-:W-:Y:S01]  /*08c0*/  FADD R41, R8, 1 ;  /* 0x3f80000008297421 */ /* 0x000fe20000000000 */
[----:B------:R-:W-:-:S03]  /*08d0*/  FSEL R56, R45, R48, P6 ;  /* 0x000000302d387208 */ /* 0x000fc60003000000 */
[C---:B------:R-:W-:Y:S01]  /*08e0*/  FMUL R42, R41.reuse, 0.25 ;  /* 0x3e800000292a7820 */ /* 0x040fe20000400000 */
[----:B------:R-:W-:-:S04]  /*08f0*/  FSETP.GT.AND P6, PT, |R41|, 8.50705917302346158658e+37, PT ;  /* 0x7e8000002900780b */ /* 0x000fc80003fc4200 */
[----:B------:R-:W-:Y:S02]  /*0900*/  FSEL R45, R42, R41, P6 ;  /* 0x000000292a2d7208 */ /* 0x000fe40003000000 */
[----:B------:R-:W-:Y:S02]  /*0910*/  FSEL R57, R44, R49, P6 ;  /* 0x000000312c397208 */ /* 0x000fe40003000000 */
[----:B------:R-:W-:-:S13]  /*0920*/  FSETP.GEU.AND P6, PT, |R18|, 1.175494350822287508e-38, PT ;  /* 0x008000001200780b */ /* 0x000fda0003fce200 */
[----:B------:R-:W-:Y:S01]  /*0930*/  @!P6 FMUL R43, R43, 16777216 ;  /* 0x4b8000002b2be820 */ /* 0x000fe20000400000 */
[----:B------:R-:W-:Y:S01]  /*0940*/  @!P6 FMUL R54, R54, 16777216 ;  /* 0x4b8000003636e820 */ /* 0x000fe20000400000 */
[----:B------:R-:W-:Y:S02]  /*0950*/  FSETP.GEU.AND P6, PT, |R19|, 1.175494350822287508e-38, PT ;  /* 0x008000001300780b */ /* 0x000fe40003fce200 */
[----:B------:R-:W0:Y:S11]  /*0960*/  MUFU.RCP R42, R43 ;  /* 0x0000002b002a7308 */ /* 0x000e360000001000 */
[----:B------:R-:W-:Y:S01]  /*0970*/  @!P6 FMUL R51, R51, 16777216 ;  /* 0x4b8000003333e820 */ /* 0x000fe20000400000 */
[----:B------:R-:W-:Y:S01]  /*0980*/  @!P6 FMUL R55, R55, 16777216 ;  /* 0x4b8000003737e820 */ /* 0x000fe20000400000 */
[----:B0-----:R-:W-:Y:S01]  /*0990*/  FFMA R54, R42, R54, R25 ;  /* 0x000000362a367223 */ /* 0x001fe20000000019 */
[----:B------:R-:W-:-:S03]  /*09a0*/  FADD R42, R9, 1 ;  /* 0x3f800000092a7421 */ /* 0x000fc60000000000 */
[----:B------:R-:W0:Y:S01]  /*09b0*/  MUFU.RCP R51, R51 ;  /* 0x0000003300337308 */ /* 0x000e220000001000 */
[C---:B------:R-:W-:Y:S01]  /*09c0*/  FMUL R59, R42.reuse, 0.25 ;  /* 0x3e8000002a3b7820 */ /* 0x040fe20000400000 */
[----:B------:R-:W-:-:S04]  /*09d0*/  FSETP.GT.AND P6, PT, |R42|, 8.50705917302346158658e+37, PT ;  /* 0x7e8000002a00780b */ /* 0x000fc80003fc4200 */
[----:B------:R-:W-:Y:S02]  /*09e0*/  FSEL R44, R59, R42, P6 ;  /* 0x0000002a3b2c7208 */ /* 0x000fe40003000000 */
[----:B------:R-:W-:Y:S02]  /*09f0*/  FSEL R58, R53, R50, P6 ;  /* 0x00000032353a7208 */ /* 0x000fe40003000000 */
[----:B------:R-:W-:Y:S01]  /*0a00*/  FSETP.GEU.AND P6, PT, |R40|, 1.175494350822287508e-38, PT ;  /* 0x008000002800780b */ /* 0x000fe20003fce200 */
[----:B0-----:R-:W-:Y:S01]  /*0a10*/  FFMA R55, R51, R55, R26 ;  /* 0x0000003733377223 */ /* 0x001fe2000000001a */
[----:B------:R-:W-:-:S11]  /*0a20*/  FADD R51, R62, -R30 ;  /* 0x8000001e3e337221 */ /* 0x000fd60000000000 */
[----:B------:R-:W-:Y:S01]  /*0a30*/  @!P6 FMUL R52, R52, 16777216 ;  /* 0x4b8000003434e820 */ /* 0x000fe20000400000 */
[----:B------:R-:W-:Y:S01]  /*0a40*/  @!P6 FMUL R56, R56, 16777216 ;  /* 0x4b8000003838e820 */ /* 0x000fe20000400000 */
[----:B------:R-:W-:-:S04]  /*0a50*/  FSETP.GEU.AND P6, PT, |R41|, 1.175494350822287508e-38, PT ;  /* 0x008000002900780b */ /* 0x000fc80003fce200 */
[----:B------:R-:W0:Y:S09]  /*0a60*/  MUFU.RCP R52, R52 ;  /* 0x0000003400347308 */ /* 0x000e320000001000 */
[----:B------:R-:W-:Y:S01]  /*0a70*/  @!P6 FMUL R45, R45, 16777216 ;  /* 0x4b8000002d2de820 */ /* 0x000fe20000400000 */
[----:B------:R-:W-:Y:S01]  /*0a80*/  @!P6 FMUL R57, R57, 16777216 ;  /* 0x4b8000003939e820 */ /* 0x000fe20000400000 */
[----:B------:R-:W-:-:S02]  /*0a90*/  FSETP.GEU.AND P6, PT, |R42|, 1.175494350822287508e-38, PT ;  /* 0x008000002a00780b */ /* 0x000fc40003fce200 */
[----:B------:R-:W1:Y:S01]  /*0aa0*/  MUFU.RCP R43, R45 ;  /* 0x0000002d002b7308 */ /* 0x000e620000001000 */
[----:B0-----:R-:W-:Y:S01]  /*0ab0*/  FFMA R56, R52, R56, R27 ;  /* 0x0000003834387223 */ /* 0x001fe2000000001b */
[----:B------:R-:W-:-:S09]  /*0ac0*/  FMUL R52, R51, 0.25 ;  /* 0x3e80000033347820 */ /* 0x000fd20000400000 */
[----:B------:R-:W-:Y:S01]  /*0ad0*/  @!P6 FMUL R44, R44, 16777216 ;  /* 0x4b8000002c2ce820 */ /* 0x000fe20000400000 */
[----:B------:R-:W-:Y:S01]  /*0ae0*/  @!P6 FMUL R58, R58, 16777216 ;  /* 0x4b8000003a3ae820 */ /* 0x000fe20000400000 */
[----:B-1----:R-:W-:Y:S01]  /*0af0*/  FFMA R57, R43, R57, R28 ;  /* 0x000000392b397223 */ /* 0x002fe2000000001c */
[----:B------:R-:W-:-:S03]  /*0b00*/  FADD R43, R67, -R54 ;  /* 0x80000036432b7221 */ /* 0x000fc60000000000 */
[----:B------:R-:W0:Y:S01]  /*0b10*/  MUFU.RCP R44, R44 ;  /* 0x0000002c002c7308 */ /* 0x000e220000001000 */
[----:B------:R-:W-:Y:S01]  /*0b20*/  MOV R67, R54 ;  /* 0x0000003600437202 */ /* 0x000fe20000000f00 */
[----:B------:R-:W-:Y:S01]  /*0b30*/  FFMA R46, R46, R43, R13 ;  /* 0x0000002b2e2e7223 */ /* 0x000fe2000000000d */
[----:B------:R-:W-:-:S04]  /*0b40*/  FADD R43, R10, 1 ;  /* 0x3f8000000a2b7421 */ /* 0x000fc80000000000 */
[C---:B------:R-:W-:Y:S01]  /*0b50*/  FMUL R60, R43.reuse, 0.25 ;  /* 0x3e8000002b3c7820 */ /* 0x040fe20000400000 */
[----:B------:R-:W-:-:S04]  /*0b60*/  FSETP.GT.AND P6, PT, |R43|, 8.50705917302346158658e+37, PT ;  /* 0x7e8000002b00780b */ /* 0x000fc80003fc4200 */
[----:B------:R-:W-:Y:S02]  /*0b70*/  FSEL R45, R60, R43, P6 ;  /* 0x0000002b3c2d7208 */ /* 0x000fe40003000000 */
[----:B------:R-:W-:Y:S01]  /*0b80*/  FSEL R59, R52, R51, P6 ;  /* 0x00000033343b7208 */ /* 0x000fe20003000000 */
[----:B0-----:R-:W-:Y:S01]  /*0b90*/  FFMA R58, R44, R58, R29 ;  /* 0x0000003a2c3a7223 */ /* 0x001fe2000000001d */
[----:B------:R-:W-:Y:S01]  /*0ba0*/  FSETP.GEU.AND P6, PT, |R43|, 1.175494350822287508e-38, PT ;  /* 0x008000002b00780b */ /* 0x000fe20003fce200 */
[----:B------:R-:W-:Y:S01]  /*0bb0*/  FADD R44, R66, -R55 ;  /* 0x80000037422c7221 */ /* 0x000fe20000000000 */
[----:B------:R-:W-:Y:S01]  /*0bc0*/  FADD R52, R64, -R57 ;  /* 0x8000003940347221 */ /* 0x000fe20000000000 */
[----:B------:R-:W-:Y:S02]  /*0bd0*/  MOV R66, R55 ;  /* 0x0000003700427202 */ /* 0x000fe40000000f00 */
[----:B------:R-:W-:Y:S01]  /*0be0*/  FFMA R47, R47, R44, R14 ;  /* 0x0000002c2f2f7223 */ /* 0x000fe2000000000e */
[----:B------:R-:W-:Y:S01]  /*0bf0*/  FADD R44, R65, -R56 ;  /* 0x80000038412c7221 */ /* 0x000fe20000000000 */
[----:B------:R-:W-:Y:S01]  /*0c00*/  FFMA R49, R49, R52, R20 ;  /* 0x0000003431317223 */ /* 0x000fe20000000014 */
[----:B------:R-:W-:Y:S01]  /*0c10*/  FADD R52, R16, -R31 ;  /* 0x8000001f10347221 */ /* 0x000fe20000000000 */
[----:B------:R-:W-:Y:S01]  /*0c20*/  MOV R65, R56 ;  /* 0x0000003800417202 */ /* 0x000fe20000000f00 */
[----:B------:R-:W-:Y:S01]  /*0c30*/  FFMA R48, R48, R44, R15 ;  /* 0x0000002c30307223 */ /* 0x000fe2000000000f */
[----:B------:R-:W-:-:S02]  /*0c40*/  FADD R44, R11, 1 ;  /* 0x3f8000000b2c7421 */ /* 0x000fc40000000000 */
[----:B------:R-:W-:Y:S01]  /*0c50*/  @!P6 FMUL R45, R45, 16777216 ;  /* 0x4b8000002d2de820 */ /* 0x000fe20000400000 */
[----:B------:R-:W-:Y:S01]  /*0c60*/  @!P6 FMUL R59, R59, 16777216 ;  /* 0x4b8000003b3be820 */ /* 0x000fe20000400000 */
[C---:B------:R-:W-:Y:S01]  /*0c70*/  FMUL R53, R44.reuse, 0.25 ;  /* 0x3e8000002c357820 */ /* 0x040fe20000400000 */
[----:B------:R-:W-:-:S03]  /*0c80*/  FSETP.GT.AND P6, PT, |R44|, 8.50705917302346158658e+37, PT ;  /* 0x7e8000002c00780b */ /* 0x000fc60003fc4200 */
[----:B------:R-:W0:Y:S01]  /*0c90*/  MUFU.RCP R45, R45 ;  /* 0x0000002d002d7308 */ /* 0x000e220000001000 */
[----:B------:R-:W-:Y:S01]  /*0ca0*/  FSEL R53, R53, R44, P6 ;  /* 0x0000002c35357208 */ /* 0x000fe20003000000 */
[----:B0-----:R-:W-:Y:S01]  /*0cb0*/  FFMA R59, R45, R59, R30 ;  /* 0x0000003b2d3b7223 */ /* 0x001fe2000000001e */
[----:B------:R-:W-:-:S05]  /*0cc0*/  FMUL R45, R52, 0.25 ;  /* 0x3e800000342d7820 */ /* 0x000fca0000400000 */
[----:B------:R-:W-:Y:S01]  /*0cd0*/  FSEL R60, R45, R52, P6 ;  /* 0x000000342d3c7208 */ /* 0x000fe20003000000 */
[----:B------:R-:W-:Y:S01]  /*0ce0*/  FADD R45, R63, -R58 ;  /* 0x8000003a3f2d7221 */ /* 0x000fe20000000000 */
[----:B------:R-:W-:Y:S01]  /*0cf0*/  FSETP.GEU.AND P6, PT, |R44|, 1.175494350822287508e-38, PT ;  /* 0x008000002c00780b */ /* 0x000fe20003fce200 */
[----:B------:R-:W-:Y:S02]  /*0d00*/  FADD R63, R17, -R32 ;  /* 0x80000020113f7221 */ /* 0x000fe40000000000 */
[----:B------:R-:W-:Y:S01]  /*0d10*/  FFMA R50, R50, R45, R21 ;  /* 0x0000002d32327223 */ /* 0x000fe20000000015 */
[----:B------:R-:W-:Y:S01]  /*0d20*/  FADD R45, R62, -R59 ;  /* 0x8000003b3e2d7221 */ /* 0x000fe20000000000 */
[----:B------:R-:W-:-:S03]  /*0d30*/  MOV R62, R59 ;  /* 0x0000003b003e7202 */ /* 0x000fc60000000f00 */
[----:B------:R-:W-:Y:S01]  /*0d40*/  FFMA R51, R51, R45, R22 ;  /* 0x0000002d33337223 */ /* 0x000fe20000000016 */
[----:B------:R-:W-:-:S04]  /*0d50*/  FADD R45, R12, 1 ;  /* 0x3f8000000c2d7421 */ /* 0x000fc80000000000 */
[----:B------:R-:W-:Y:S01]  /*0d60*/  @!P6 FMUL R53, R53, 16777216 ;  /* 0x4b8000003535e820 */ /* 0x000fe20000400000 */
[----:B------:R-:W-:Y:S01]  /*0d70*/  @!P6 FMUL R60, R60, 16777216 ;  /* 0x4b8000003c3ce820 */ /* 0x000fe20000400000 */
[C---:B------:R-:W-:Y:S01]  /*0d80*/  FMUL R68, R45.reuse, 0.25 ;  /* 0x3e8000002d447820 */ /* 0x040fe20000400000 */
[----:B------:R-:W-:Y:S01]  /*0d90*/  FSETP.GT.AND P6, PT, |R45|, 8.50705917302346158658e+37, PT ;  /* 0x7e8000002d00780b */ /* 0x000fe20003fc4200 */
[----:B------:R-:W0:Y:S03]  /*0da0*/  MUFU.RCP R64, R53 ;  /* 0x0000003500407308 */ /* 0x000e260000001000 */
[----:B------:R-:W-:Y:S01]  /*0db0*/  FSEL R68, R68, R45, P6 ;  /* 0x0000002d44447208 */ /* 0x000fe20003000000 */
[----:B0-----:R-:W-:Y:S01]  /*0dc0*/  FFMA R60, R64, R60, R31 ;  /* 0x0000003c403c7223 */ /* 0x001fe2000000001f */
[----:B------:R-:W-:-:S03]  /*0dd0*/  MOV R64, R57 ;  /* 0x0000003900407202 */ /* 0x000fc60000000f00 */
[----:B------:R-:W-:-:S04]  /*0de0*/  FADD R16, R16, -R60 ;  /* 0x8000003c10107221 */ /* 0x000fc80000000000 */
[----:B------:R-:W-:Y:S01]  /*0df0*/  FFMA R52, R52, R16, R23 ;  /* 0x0000001034347223 */ /* 0x000fe20000000017 */
[----:B------:R-:W-:-:S05]  /*0e00*/  FMUL R16, R63, 0.25 ;  /* 0x3e8000003f107820 */ /* 0x000fca0000400000 */
[----:B------:R-:W-:Y:S02]  /*0e10*/  FSEL R61, R16, R63, P6 ;  /* 0x0000003f103d7208 */ /* 0x000fe40003000000 */
[----:B------:R-:W-:Y:S02]  /*0e20*/  FSETP.GEU.AND P6, PT, |R45|, 1.175494350822287508e-38, PT ;  /* 0x008000002d00780b */ /* 0x000fe40003fce200 */
[----:B------:R-:W-:-:S11]  /*0e30*/  MOV R16, R60 ;  /* 0x0000003c00107202 */ /* 0x000fd60000000f00 */
[----:B------:R-:W-:Y:S01]  /*0e40*/  @!P6 FMUL R68, R68, 16777216 ;  /* 0x4b8000004444e820 */ /* 0x000fe20000400000 */
[----:B------:R-:W-:-:S03]  /*0e50*/  @!P6 FMUL R61, R61, 16777216 ;  /* 0x4b8000003d3de820 */ /* 0x000fc60000400000 */
[----:B------:R-:W0:Y:S02]  /*0e60*/  MUFU.RCP R53, R68 ;  /* 0x0000004400357308 */ /* 0x000e240000001000 */
[----:B0-----:R-:W-:-:S04]  /*0e70*/  FFMA R61, R53, R61, R32 ;  /* 0x0000003d353d7223 */ /* 0x001fc80000000020 */
[----:B------:R-:W-:Y:S01]  /*0e80*/  FADD R53, R17, -R61 ;  /* 0x8000003d11357221 */ /* 0x000fe20000000000 */
[----:B------:R-:W-:-:S03]  /*0e90*/  MOV R17, R61 ;  /* 0x0000003d00117202 */ /* 0x000fc60000000f00 */
[----:B------:R-:W-:Y:S01]  /*0ea0*/  FFMA R53, R63, R53, R24 ;  /* 0x000000353f357223 */ /* 0x000fe20000000018 */
[----:B------:R-:W-:-:S07]  /*0eb0*/  MOV R63, R58 ;  /* 0x0000003a003f7202 */ /* 0x000fce0000000f00 */
.L_x_0:
[----:B------:R-:W-:Y:S02]  /*0ec0*/  P2R R54, PR, RZ, 0x20 ;  /* 0x00000020ff367803 */ /* 0x000fe40000000000 */
[----:B------:R-:W-:Y:S02]  /*0ed0*/  ISETP.NE.AND P5, PT, R39, RZ, PT ;  /* 0x000000ff2700720c */ /* 0x000fe40003fa5270 */
[----:B------:R-:W-:Y:S02]  /*0ee0*/  ISETP.NE.AND P6, PT, R37, RZ, PT ;  /* 0x000000ff2500720c */ /* 0x000fe40003fc5270 */
[----:B------:R-:W-:Y:S02]  /*0ef0*/  P2R R55, PR, RZ, 0x20 ;  /* 0x00000020ff377803 */ /* 0x000fe40000000000 */
[----:B------:R-:W-:Y:S02]  /*0f00*/  ISETP.NE.AND P5, PT, R38, RZ, PT ;  /* 0x000000ff2600720c */ /* 0x000fe40003fa5270 */
[----:B------:R-:W-:-:S02]  /*0f10*/  IADD3 R34, R34, 0x200, RZ ;  /* 0x0000020022227810 */ /* 0x000fc40007ffe0ff */
[----:B------:R-:W-:Y:S02]  /*0f20*/  FSEL R30, R62, R30, !P5 ;  /* 0x0000001e3e1e7208 */ /* 0x000fe40006800000 */
[----:B------:R-:W-:Y:S02]  /*0f30*/  ISETP.NE.AND P5, PT, R55, RZ, PT ;  /* 0x000000ff3700720c */ /* 0x000fe40003fa5270 */
[----:B------:R-:W-:Y:S02]  /*0f40*/  FSEL R32, R17, R32, !P6 ;  /* 0x0000002011207208 */ /* 0x000fe40007000000 */
[----:B------:R-:W-:Y:S02]  /*0f50*/  FSEL R31, R16, R31, !P5 ;  /* 0x0000001f101f7208 */ /* 0x000fe40006800000 */
[----:B------:R-:W-:Y:S02]  /*0f60*/  P2R R16, PR, RZ, 0x20 ;  /* 0x00000020ff107803 */ /* 0x000fe40000000000 */
[----:B------:R-:W-:-:S02]  /*0f70*/  ISETP.NE.AND P5, PT, R38, RZ, PT ;  /* 0x000000ff2600720c */ /* 0x000fc40003fa5270 */
[----:B------:R-:W-:Y:S02]  /*0f80*/  FSEL R24, R53, R24, !P6 ;  /* 0x0000001835187208 */ /* 0x000fe40007000000 */
[----:B------:R-:W-:Y:S02]  /*0f90*/  FSEL R22, R51, R22, !P5 ;  /* 0x0000001633167208 */ /* 0x000fe40006800000 */
[----:B------:R-:W-:Y:S02]  /*0fa0*/  FSEL R12, R45, R12, !P6 ;  /* 0x0000000c2d0c7208 */ /* 0x000fe40007000000 */
[----:B------:R-:W-:Y:S02]  /*0fb0*/  ISETP.NE.AND P5, PT, R16, RZ, PT ;  /* 0x000000ff1000720c */ /* 0x000fe40003fa5270 */
[----:B------:R-:W-:Y:S02]  /*0fc0*/  ISETP.GE.U32.AND P6, PT, R34, 0xc00, PT ;  /* 0x00000c002200780c */ /* 0x000fe40003fc6070 */
[----:B------:R-:W-:-:S02]  /*0fd0*/  FSEL R23, R52, R23, !P5 ;  /* 0x0000001734177208 */ /* 0x000fc40006800000 */
[----:B------:R-:W-:Y:S02]  /*0fe0*/  P2R R16, PR, RZ, 0x20 ;  /* 0x00000020ff107803 */ /* 0x000fe40000000000 */
[----:B------:R-:W-:Y:S02]  /*0ff0*/  ISETP.NE.AND P5, PT, R38, RZ, PT ;  /* 0x000000ff2600720c */ /* 0x000fe40003fa5270 */
[----:B------:R-:W-:Y:S02]  /*1000*/  FSEL R25, R67, R25, !P3 ;  /* 0x0000001943197208 */ /* 0x000fe40005800000 */
[----:B------:R-:W-:Y:S02]  /*1010*/  FSEL R10, R43, R10, !P5 ;  /* 0x0000000a2b0a7208 */ /* 0x000fe40006800000 */
[----:B------:R-:W-:Y:S02]  /*1020*/  ISETP.NE.AND P5, PT, R16, RZ, PT ;  /* 0x000000ff1000720c */ /* 0x000fe40003fa5270 */
[----:B------:R-:W-:-:S02]  /*1030*/  FSEL R26, R66, R26, !P4 ;  /* 0x0000001a421a7208 */ /* 0x000fc40006000000 */
[----:B------:R-:W-:Y:S02]  /*1040*/  FSEL R11, R44, R11, !P5 ;  /* 0x0000000b2c0b7208 */ /* 0x000fe40006800000 */
[----:B------:R-:W-:Y:S02]  /*1050*/  FSEL R27, R65, R27, !P2 ;  /* 0x0000001b411b7208 */ /* 0x000fe40005000000 */
[----:B------:R-:W-:Y:S02]  /*1060*/  FSEL R28, R64, R28, !P1 ;  /* 0x0000001c401c7208 */ /* 0x000fe40004800000 */
[----:B------:R-:W-:Y:S02]  /*1070*/  FSEL R29, R63, R29, !P0 ;  /* 0x0000001d3f1d7208 */ /* 0x000fe40004000000 */
[----:B------:R-:W-:Y:S02]  /*1080*/  FSEL R13, R46, R13, !P3 ;  /* 0x0000000d2e0d7208 */ /* 0x000fe40005800000 */
        /* <DEDUP_REMOVED lines=9> */
[----:B------:R-:W-:Y:S01]  /*1120*/  ISETP.NE.AND P5, PT, R54, RZ, PT ;  /* 0x000000ff3600720c */ /* 0x000fe20003fa5270 */
[----:B------:R-:W-:-:S12]  /*1130*/  @!P6 BRA `(.L_x_1) ;  /* 0xfffffff0009ce947 */ /* 0x000fd8000383ffff */
[----:B------:R-:W0:Y:S01]  /*1140*/  SHFL.BFLY PT, R48, R5, 0x10, 0x1f ;  /* 0x0e001f0005307f89 */ /* 0x000e2200000e0000 */
[----:B------:R-:W1:Y:S01]  /*1150*/  S2UR UR4, SR_CgaCtaId ;  /* 0x00000000000479c3 */ /* 0x000e620000008800 */
[----:B------:R-:W-:Y:S02]  /*1160*/  UMOV UR5, 0x400 ;  /* 0x0000040000057882 */ /* 0x000fe40000000000 */
[----:B------:R-:W2:Y:S04]  /*1170*/  SHFL.BFLY PT, R45, R6, 0x10, 0x1f ;  /* 0x0e001f00062d7f89 */ /* 0x000ea800000e0000 */
[----:B------:R-:W3:Y:S04]  /*1180*/  SHFL.BFLY PT, R43, R8, 0x10, 0x1f ;  /* 0x0e001f00082b7f89 */ /* 0x000ee800000e0000 */
[----:B------:R-:W4:Y:S04]  /*1190*/  SHFL.BFLY PT, R44, R7, 0x10, 0x1f ;  /* 0x0e001f00072c7f89 */ /* 0x000f2800000e0000 */
[----:B------:R-:W5:Y:S04]  /*11a0*/  SHFL.BFLY PT, R40, R25, 0x10, 0x1f ;  /* 0x0e001f0019287f89 */ /* 0x000f6800000e0000 */
[----:B------:R-:W-:Y:S01]  /*11b0*/  SHFL.BFLY PT, R42, R9, 0x10, 0x1f ;  /* 0x0e001f00092a7f89 */ /* 0x000fe200000e0000 */
[----:B0-----:R-:W-:-:S03]  /*11c0*/  FADD R18, R5, R48 ;  /* 0x0000003005127221 */ /* 0x001fc60000000000 */
[----:B------:R-:W0:Y:S01]  /*11d0*/  SHFL.BFLY PT, R46, R13, 0x10, 0x1f ;  /* 0x0e001f000d2e7f89 */ /* 0x000e2200000e0000 */
[----:B-1----:R-:W-:Y:S01]  /*11e0*/  UPRMT UR4, UR4, 0x654, UR5 ;  /* 0x0000065404047896 */ /* 0x002fe20008000005 */
[----:B------:R-:W1:Y:S01]  /*11f0*/  S2UR UR5, SR_CgaCtaId ;  /* 0x00000000000579c3 */ /* 0x000e620000008800 */
[----:B--2---:R-:W-:Y:S01]  /*1200*/  FADD R16, R6, R45 ;  /* 0x0000002d06107221 */ /* 0x004fe20000000000 */
[C---:B------:R-:W-:Y:S01]  /*1210*/  FSETP.GT.AND P2, PT, |R18|.reuse, 8.50705917302346158658e+37, PT ;  /* 0x7e8000001200780b */ /* 0x040fe20003f44200 */
[C---:B------:R-:W-:Y:S01]  /*1220*/  FMUL R39, R18.reuse, 0.25 ;  /* 0x3e80000012277820 */ /* 0x040fe20000400000 */
[----:B------:R-:W-:Y:S01]  /*1230*/  FSETP.GEU.AND P3, PT, |R18|, 1.175494350822287508e-38, PT ;  /* 0x008000001200780b */ /* 0x000fe20003f6e200 */
[C---:B------:R-:W-:Y:S01]  /*1240*/  FMUL R19, R16.reuse, 0.25 ;  /* 0x3e80000010137820 */ /* 0x040fe20000400000 */
[----:B------:R-:W-:Y:S01]  /*1250*/  FSETP.GEU.AND P4, PT, |R16|, 1.175494350822287508e-38, PT ;  /* 0x008000001000780b */ /* 0x000fe20003f8e200 */
[----:B---3--:R-:W-:Y:S01]  /*1260*/  FADD R3, R8, R43 ;  /* 0x0000002b08037221 */ /* 0x008fe20000000000 */
[----:B------:R-:W-:Y:S01]  /*1270*/  FSETP.GT.AND P6, PT, |R16|, 8.50705917302346158658e+37, PT ;  /* 0x7e8000001000780b */ /* 0x000fe20003fc4200 */
[----:B----4-:R-:W-:Y:S01]  /*1280*/  FADD R17, R7, R44 ;  /* 0x0000002c07117221 */ /* 0x010fe20000000000 */
[----:B------:R-:W-:Y:S01]  /*1290*/  FSEL R4, R39, R18, P2 ;  /* 0x0000001227047208 */ /* 0x000fe20001000000 */
[----:B------:R-:W-:Y:S01]  /*12a0*/  FMUL R38, R3, 0.25 ;  /* 0x3e80000003267820 */ /* 0x000fe20000400000 */
[----:B------:R-:W-:Y:S01]  /*12b0*/  FSEL R51, R19, R16, P6 ;  /* 0x0000001013337208 */ /* 0x000fe20003000000 */
[----:B-----5:R-:W-:Y:S01]  /*12c0*/  FADD R40, -R25, R40 ;  /* 0x0000002819287221 */ /* 0x020fe20000000100 */
[----:B------:R-:W-:Y:S01]  /*12d0*/  FSETP.GEU.AND P1, PT, |R17|, 1.175494350822287508e-38, PT ;  /* 0x008000001100780b */ /* 0x000fe20003f2e200 */
[----:B------:R-:W-:Y:S01]  /*12e0*/  @P2 FMUL R48, R48, 0.25 ;  /* 0x3e80000030302820 */ /* 0x000fe20000400000 */
[----:B------:R-:W-:Y:S01]  /*12f0*/  FSETP.GEU.AND P2, PT, |R3|, 1.175494350822287508e-38, PT ;  /* 0x008000000300780b */ /* 0x000fe20003f4e200 */
[----:B------:R-:W-:Y:S01]  /*1300*/  @!P3 FMUL R4, R4, 16777216 ;  /* 0x4b8000000404b820 */ /* 0x000fe20000400000 */
[----:B------:R-:W-:Y:S01]  /*1310*/  FSETP.GT.AND P0, PT, |R17|, 8.50705917302346158658e+37, PT ;  /* 0x7e8000001100780b */ /* 0x000fe20003f04200 */
[----:B------:R-:W-:Y:S01]  /*1320*/  @!P4 FMUL R51, R51, 16777216 ;  /* 0x4b8000003333c820 */ /* 0x000fe20000400000 */
[----:B------:R-:W-:Y:S01]  /*1330*/  @!P3 FMUL R48, R48, 16777216 ;  /* 0x4b8000003030b820 */ /* 0x000fe20000400000 */
[----:B------:R-:W-:Y:S01]  /*1340*/  FSETP.GT.AND P3, PT, |R3|, 8.50705917302346158658e+37, PT ;  /* 0x7e8000000300780b */ /* 0x000fe20003f64200 */
[----:B------:R2:W3:Y:S01]  /*1350*/  MUFU.RCP R41, R4 ;  /* 0x0000000400297308 */ /* 0x0004e20000001000 */
[----:B------:R-:W-:Y:S01]  /*1360*/  FMUL R50, R40, R40 ;  /* 0x0000002828327220 */ /* 0x000fe20000400000 */
[----:B------:R-:W4:Y:S01]  /*1370*/  SHFL.BFLY PT, R49, R10, 0x10, 0x1f ;  /* 0x0e001f000a317f89 */ /* 0x000f2200000e0000 */
[----:B------:R-:W-:Y:S01]  /*1380*/  FSEL R53, R38, R3, P3 ;  /* 0x0000000326357208 */ /* 0x000fe20001800000 */
[----:B------:R-:W-:Y:S01]  /*1390*/  @P6 FMUL R45, R45, 0.25 ;  /* 0x3e8000002d2d6820 */ /* 0x000fe20000400000 */
[----:B------:R-:W-:Y:S01]  /*13a0*/  FMUL R34, R17, 0.25 ;  /* 0x3e80000011227820 */ /* 0x000fe20000400000 */
[----:B0-----:R-:W-:Y:S01]  /*13b0*/  FADD R37, R13, R46 ;  /* 0x0000002e0d257221 */ /* 0x001fe20000000000 */
[----:B------:R-:W-:Y:S01]  /*13c0*/  FMUL R46, R5, R50 ;  /* 0x00000032052e7220 */ /* 0x000fe20000400000 */
[----:B------:R0:W5:Y:S01]  /*13d0*/  MUFU.RCP R52, R51 ;  /* 0x0000003300347308 */ /* 0x0001620000001000 */
[----:B--2---:R-:W-:Y:S01]  /*13e0*/  FADD R4, R9, R42 ;  /* 0x0000002a09047221 */ /* 0x004fe20000000000 */
[----:B------:R-:W-:Y:S01]  /*13f0*/  @!P2 FMUL R53, R53, 16777216 ;  /* 0x4b8000003535a820 */ /* 0x000fe20000400000 */
[----:B------:R-:W-:Y:S01]  /*1400*/  @!P4 FMUL R45, R45, 16777216 ;  /* 0x4b8000002d2dc820 */ /* 0x000fe20000400000 */
[----:B------:R-:W-:Y:S01]  /*1410*/  FSEL R47, R34, R17, P0 ;  /* 0x00000011222f7208 */ /* 0x000fe20000000000 */
[C---:B------:R-:W-:Y:S01]  /*1420*/  FMUL R5, R4.reuse, 0.25 ;  /* 0x3e80000004057820 */ /* 0x040fe20000400000 */
[C---:B------:R-:W-:Y:S01]  /*1430*/  FSETP.GEU.AND P6, PT, |R4|.reuse, 1.175494350822287508e-38, PT ;  /* 0x008000000400780b */ /* 0x040fe20003fce200 */
[----:B---3--:R-:W-:Y:S01]  /*1440*/  FMUL R41, R41, R48 ;  /* 0x0000003029297220 */ /* 0x008fe20000400000 */
[----:B------:R-:W2:Y:S01]  /*1450*/  MUFU.RCP R50, R53 ;  /* 0x0000003500327308 */ /* 0x000ea20000001000 */
[----:B------:R-:W-:Y:S01]  /*1460*/  FSETP.GT.AND P4, PT, |R4|, 8.50705917302346158658e+37, PT ;  /* 0x7e8000000400780b */ /* 0x000fe20003f84200 */
[----:B------:R-:W-:Y:S01]  /*1470*/  @!P1 FMUL R47, R47, 16777216 ;  /* 0x4b8000002f2f9820 */ /* 0x000fe20000400000 */
[----:B------:R-:W-:Y:S01]  /*1480*/  @P0 FMUL R44, R44, 0.25 ;  /* 0x3e8000002c2c0820 */ /* 0x000fe20000400000 */
[----:B------:R-:W-:Y:S01]  /*1490*/  @P3 FMUL R43, R43, 0.25 ;  /* 0x3e8000002b2b3820 */ /* 0x000fe20000400000 */
[----:B0-----:R-:W0:Y:S01]  /*14a0*/  SHFL.BFLY PT, R51, R14, 0x10, 0x1f ;  /* 0x0e001f000e337f89 */ /* 0x001e2200000e0000 */
[----:B------:R-:W-:Y:S01]  /*14b0*/  FSETP.NEU.AND P0, PT, R18, RZ, PT ;  /* 0x000000ff1200720b */ /* 0x000fe20003f0d000 */
[----:B-----5:R-:W-:Y:S01]  /*14c0*/  FMUL R45, R52, R45 ;  /* 0x0000002d342d7220 */ /* 0x020fe20000400000 */
[----:B------:R-:W-:Y:S01]  /*14d0*/  FSEL R52, R5, R4, P4 ;  /* 0x0000000405347208 */ /* 0x000fe20002000000 */
[----:B------:R-:W-:Y:S01]  /*14e0*/  @!P2 FMUL R43, R43, 16777216 ;  /* 0x4b8000002b2ba820 */ /* 0x000fe20000400000 */
[----:B------:R-:W-:Y:S01]  /*14f0*/  FSEL R48, R41, RZ, P0 ;  /* 0x000000ff29307208 */ /* 0x000fe20000000000 */
[----:B------:R-:W3:Y:S01]  /*1500*/  MUFU.RCP R47, R47 ;  /* 0x0000002f002f7308 */ /* 0x000ee20000001000 */
[----:B----4-:R-:W-:Y:S01]  /*1510*/  FADD R13, R10, R49 ;  /* 0x000000310a0d7221 */ /* 0x010fe20000000000 */
[----:B------:R-:W-:Y:S01]  /*1520*/  @!P6 FMUL R52, R52, 16777216 ;  /* 0x4b8000003434e820 */ /* 0x000fe20000400000 */
[----:B------:R-:W-:Y:S01]  /*1530*/  @P4 FMUL R42, R42, 0.25 ;  /* 0x3e8000002a2a4820 */ /* 0x000fe20000400000 */
[----:B--2---:R-:W-:Y:S01]  /*1540*/  FMUL R43, R50, R43 ;  /* 0x0000002b322b7220 */ /* 0x004fe20000400000 */
[----:B------:R-:W2:Y:S01]  /*1550*/  SHFL.BFLY PT, R53, R26, 0x10, 0x1f ;  /* 0x0e001f001a357f89 */ /* 0x000ea200000e0000 */
[----:B------:R-:W-:Y:S01]  /*1560*/  @!P1 FMUL R44, R44, 16777216 ;  /* 0x4b8000002c2c9820 */ /* 0x000fe20000400000 */
[----:B------:R-:W-:Y:S01]  /*1570*/  @!P6 FMUL R42, R42, 16777216 ;  /* 0x4b8000002a2ae820 */ /* 0x000fe20000400000 */
[----:B------:R4:W5:Y:S01]  /*1580*/  MUFU.RCP R41, R52 ;  /* 0x0000003400297308 */ /* 0x0009620000001000 */
[----:B------:R-:W1:Y:S01]  /*1590*/  SHFL.BFLY PT, R50, R15, 0x10, 0x1f ;  /* 0x0e001f000f327f89 */ /* 0x000e6200000e0000 */
[C---:B------:R-:W-:Y:S01]  /*15a0*/  FSETP.GEU.AND P1, PT, |R13|.reuse, 1.175494350822287508e-38, PT ;  /* 0x008000000d00780b */ /* 0x040fe20003f2e200 */
[----:B------:R-:W-:Y:S01]  /*15b0*/  FFMA R25, R40, R48, R25 ;  /* 0x0000003028197223 */ /* 0x000fe20000000019 */
[C---:B------:R-:W-:Y:S01]  /*15c0*/  FMUL R40, R13.reuse, 0.25 ;  /* 0x3e8000000d287820 */ /* 0x040fe20000400000 */
[----:B------:R-:W1:Y:S01]  /*15d0*/  SHFL.BFLY PT, R57, R20, 0x10, 0x1f ;  /* 0x0e001f0014397f89 */ /* 0x000e6200000e0000 */
[----:B------:R-:W-:Y:S01]  /*15e0*/  FSETP.GT.AND P0, PT, |R13|, 8.50705917302346158658e+37, PT ;  /* 0x7e8000000d00780b */ /* 0x000fe20003f04200 */
[----:B---3--:R-:W-:Y:S01]  /*15f0*/  FMUL R47, R47, R44 ;  /* 0x0000002c2f2f7220 */ /* 0x008fe20000400000 */
[----:B------:R-:W-:Y:S01]  /*1600*/  FFMA R37, R48, R46, R37 ;  /* 0x0000002e30257223 */ /* 0x000fe20000000025 */
[----:B------:R-:W3:Y:S01]  /*1610*/  SHFL.BFLY PT, R44, R27, 0x10, 0x1f ;  /* 0x0e001f001b2c7f89 */ /* 0x000ee200000e0000 */
[----:B0-----:R-:W-:Y:S01]  /*1620*/  FADD R48, R14, R51 ;  /* 0x000000330e307221 */ /* 0x001fe20000000000 */
[----:B----4-:R-:W-:-:S02]  /*1630*/  FSEL R52, R40, R13, P0 ;  /* 0x0000000d28347208 */ /* 0x010fc40000000000 */
[----:B------:R-:W0:Y:S01]  /*1640*/  SHFL.BFLY PT, R55, R22, 0x10, 0x1f ;  /* 0x0e001f0016377f89 */ /* 0x000e2200000e0000 */
[----:B------:R-:W-:Y:S01]  /*1650*/  FSETP.NEU.AND P2, PT, R13, RZ, PT ;  /* 0x000000ff0d00720b */ /* 0x000fe20003f4d000 */
[----:B-----5:R-:W-:Y:S01]  /*1660*/  FMUL R41, R41, R42 ;  /* 0x0000002a29297220 */ /* 0x020fe20000400000 */
[----:B------:R-:W-:Y:S01]  /*1670*/  @!P1 FMUL R52, R52, 16777216 ;  /* 0x4b80000034349820 */ /* 0x000fe20000400000 */
[----:B------:R-:W4:Y:S02]  /*1680*/  SHFL.BFLY PT, R42, R29, 0x10, 0x1f ;  /* 0x0e001f001d2a7f89 */ /* 0x000f2400000e0000 */
[----:B------:R-:W-:Y:S01]  /*1690*/  @P0 FMUL R49, R49, 0.25 ;  /* 0x3e80000031310820 */ /* 0x000fe20000400000 */
[----:B------:R-:W-:Y:S01]  /*16a0*/  FSETP.NEU.AND P0, PT, R16, RZ, PT ;  /* 0x000000ff1000720b */ /* 0x000fe20003f0d000 */
[----:B------:R-:W5:Y:S01]  /*16b0*/  SHFL.BFLY PT, R46, R21, 0x10, 0x1f ;  /* 0x0e001f00152e7f89 */ /* 0x000f6200000e0000 */
[----:B--2---:R-:W-:Y:S01]  /*16c0*/  FADD R53, -R26, R53 ;  /* 0x000000351a357221 */ /* 0x004fe20000000100 */
[----:B------:R-:W-:Y:S01]  /*16d0*/  @!P1 FMUL R49, R49, 16777216 ;  /* 0x4b80000031319820 */ /* 0x000fe20000400000 */
[----:B------:R-:W-:Y:S01]  /*16e0*/  FSETP.NEU.AND P1, PT, R17, RZ, PT ;  /* 0x000000ff1100720b */ /* 0x000fe20003f2d000 */
[----:B------:R-:W2:Y:S01]  /*16f0*/  SHFL.BFLY PT, R51, R28, 0x10, 0x1f ;  /* 0x0e001f001c337f89 */ /* 0x000ea200000e0000 */
[----:B-1----:R-:W-:-:S02]  /*1700*/  FADD R15, R15, R50 ;  /* 0x000000320f0f7221 */ /* 0x002fc40000000000 */
[----:B------:R-:W1:Y:S01]  /*1710*/  MUFU.RCP R50, R52 ;  /* 0x0000003400327308 */ /* 0x000e620000001000 */
[----:B------:R-:W2:Y:S01]  /*1720*/  SHFL.BFLY PT, R59, R30, 0x10, 0x1f ;  /* 0x0e001f001e3b7f89 */ /* 0x000ea200000e0000 */
[----:B------:R-:W-:Y:S01]  /*1730*/  FADD R20, R20, R57 ;  /* 0x0000003914147221 */ /* 0x000fe20000000000 */
[----:B------:R-:W-:Y:S02]  /*1740*/  FMUL R57, R53, R53 ;  /* 0x0000003535397220 */ /* 0x000fe40000400000 */
[----:B------:R-:W-:Y:S02]  /*1750*/  SHFL.BFLY PT, R54, R37, 0x8, 0x1f ;  /* 0x0d001f0025367f89 */ /* 0x000fe400000e0000 */
[----:B------:R-:W-:Y:S01]  /*1760*/  FMUL R57, R6, R57 ;  /* 0x0000003906397220 */ /* 0x000fe20000400000 */
[----:B---3--:R-:W-:Y:S01]  /*1770*/  FADD R6, -R27, R44 ;  /* 0x0000002c1b067221 */ /* 0x008fe20000000100 */
[----:B0-----:R-:W-:Y:S01]  /*1780*/  FADD R14, R22, R55 ;  /* 0x00000037160e7221 */ /* 0x001fe20000000000 */
[----:B------:R-:W0:Y:S01]  /*1790*/  SHFL.BFLY PT, R44, R11, 0x10, 0x1f ;  /* 0x0e001f000b2c7f89 */ /* 0x000e2200000e0000 */
[----:B----4-:R-:W-:Y:S01]  /*17a0*/  FADD R42, -R29, R42 ;  /* 0x0000002a1d2a7221 */ /* 0x010fe20000000100 */
[----:B------:R-:W-:Y:S01]  /*17b0*/  BAR.SYNC.DEFER_BLOCKING 0x0 ;  /* 0x0000000000007b1d */ /* 0x000fe20000010000 */
[----:B-1----:R-:W-:Y:S01]  /*17c0*/  FMUL R22, R50, R49 ;  /* 0x0000003132167220 */ /* 0x002fe20000400000 */
[----:B------:R-:W-:Y:S01]  /*17d0*/  FMUL R50, R6, R6 ;  /* 0x0000000606327220 */ /* 0x000fe20000400000 */
[----:B-----5:R-:W-:Y:S01]  /*17e0*/  FADD R21, R21, R46 ;  /* 0x0000002e15157221 */ /* 0x020fe20000000000 */
[----:B------:R-:W-:-:S02]  /*17f0*/  FMUL R46, R42, R42 ;  /* 0x0000002a2a2e7220 */ /* 0x000fc40000400000 */
[----:B------:R-:W-:Y:S01]  /*1800*/  FMUL R50, R7, R50 ;  /* 0x0000003207327220 */ /* 0x000fe20000400000 */
[----:B--2---:R-:W-:Y:S01]  /*1810*/  FADD R51, -R28, R51 ;  /* 0x000000331c337221 */ /* 0x004fe20000000100 */
[----:B------:R-:W-:Y:S01]  /*1820*/  FMUL R46, R9, R46 ;  /* 0x0000002e092e7220 */ /* 0x000fe20000400000 */
[----:B------:R-:W-:Y:S01]  /*1830*/  FSEL R7, R45, RZ, P0 ;  /* 0x000000ff2d077208 */ /* 0x000fe20000000000 */
[----:B------:R-:W-:Y:S01]  /*1840*/  FADD R49, -R30, R59 ;  /* 0x0000003b1e317221 */ /* 0x000fe20000000100 */
[----:B------:R-:W-:Y:S01]  /*1850*/  FMUL R55, R51, R51 ;  /* 0x0000003333377220 */ /* 0x000fe20000400000 */
[----:B------:R-:W-:Y:S02]  /*1860*/  FSETP.NEU.AND P0, PT, R3, RZ, PT ;  /* 0x000000ff0300720b */ /* 0x000fe40003f0d000 */
[----:B------:R-:W-:Y:S01]  /*1870*/  FFMA R45, R53, R7, R26 ;  /* 0x00000007352d7223 */ /* 0x000fe2000000001a */
[----:B------:R-:W-:Y:S01]  /*1880*/  FMUL R9, R49, R49 ;  /* 0x0000003131097220 */ /* 0x000fe20000400000 */
[----:B------:R-:W-:Y:S01]  /*1890*/  FMUL R55, R8, R55 ;  /* 0x0000003708377220 */ /* 0x000fe20000400000 */
[----:B------:R-:W-:Y:S01]  /*18a0*/  FSEL R8, R47, RZ, P1 ;  /* 0x000000ff2f087208 */ /* 0x000fe20000800000 */
[----:B------:R-:W-:Y:S01]  /*18b0*/  FADD R26, R3, R3 ;  /* 0x00000003031a7221 */ /* 0x000fe20000000000 */
[----:B------:R-:W-:Y:S01]  /*18c0*/  FMUL R47, R10, R9 ;  /* 0x000000090a2f7220 */ /* 0x000fe20000400000 */
[----:B------:R-:W-:Y:S01]  /*18d0*/  FSEL R9, R43, RZ, P0 ;  /* 0x000000ff2b097208 */ /* 0x000fe20000000000 */
[----:B------:R-:W-:Y:S01]  /*18e0*/  FFMA R43, R7, R57, R48 ;  /* 0x00000039072b7223 */ /* 0x000fe20000000030 */
[----:B------:R-:W-:Y:S01]  /*18f0*/  FFMA R27, R6, R8, R27 ;  /* 0x00000008061b7223 */ /* 0x000fe2000000001b */
[----:B------:R-:W-:Y:S01]  /*1900*/  FFMA R7, R8, R50, R15 ;  /* 0x0000003208077223 */ /* 0x000fe2000000000f */
[----:B------:R-:W-:Y:S01]  /*1910*/  FSETP.NEU.AND P1, PT, R4, RZ, PT ;  /* 0x000000ff0400720b */ /* 0x000fe20003f2d000 */
[----:B------:R-:W-:Y:S01]  /*1920*/  FFMA R28, R51, R9, R28 ;  /* 0x00000009331c7223 */ /* 0x000fe2000000001c */
[----:B------:R-:W-:Y:S01]  /*1930*/  FFMA R8, R9, R55, R20 ;  /* 0x0000003709087223 */ /* 0x000fe20000000014 */
[----:B------:R-:W-:Y:S01]  /*1940*/  FADD R9, R18, R18 ;  /* 0x0000001212097221 */ /* 0x000fe20000000000 */
[----:B------:R-:W-:Y:S01]  /*1950*/  FSEL R10, R41, RZ, P1 ;  /* 0x000000ff290a7208 */ /* 0x000fe20000800000 */
[----:B0-----:R-:W-:Y:S01]  /*1960*/  FADD R6, R11, R44 ;  /* 0x0000002c0b067221 */ /* 0x001fe20000000000 */
[----:B------:R-:W-:Y:S01]  /*1970*/  FSEL R51, R22, RZ, P2 ;  /* 0x000000ff16337208 */ /* 0x000fe20001000000 */
[----:B------:R-:W-:Y:S01]  /*1980*/  FADD R20, R16, R16 ;  /* 0x0000001010147221 */ /* 0x000fe20000000000 */
[C---:B------:R-:W-:Y:S01]  /*1990*/  FSETP.GEU.AND P6, PT, |R9|.reuse, 1.175494350822287508e-38, PT ;  /* 0x008000000900780b */ /* 0x040fe20003fce200 */
[----:B------:R-:W-:Y:S01]  /*19a0*/  FFMA R29, R42, R10, R29 ;  /* 0x0000000a2a1d7223 */ /* 0x000fe2000000001d */
[C---:B------:R-:W-:Y:S01]  /*19b0*/  FMUL R42, R9.reuse, 0.25 ;  /* 0x3e800000092a7820 */ /* 0x040fe20000400000 */
[----:B------:R-:W-:Y:S01]  /*19c0*/  FSETP.GT.AND P4, PT, |R9|, 8.50705917302346158658e+37, PT ;  /* 0x7e8000000900780b */ /* 0x000fe20003f84200 */
[----:B------:R-:W-:Y:S01]  /*19d0*/  FADD R22, R17, R17 ;  /* 0x0000001111167221 */ /* 0x000fe20000000000 */
[C---:B------:R-:W-:Y:S01]  /*19e0*/  FSETP.GEU.AND P0, PT, |R6|.reuse, 1.175494350822287508e-38, PT ;  /* 0x008000000600780b */ /* 0x040fe20003f0e200 */
[----:B------:R-:W-:Y:S01]  /*19f0*/  FFMA R30, R49, R51, R30 ;  /* 0x00000033311e7223 */ /* 0x000fe2000000001e */
[C---:B------:R-:W-:Y:S01]  /*1a00*/  FSETP.GT.AND P1, PT, |R6|.reuse, 8.50705917302346158658e+37, PT ;  /* 0x7e8000000600780b */ /* 0x040fe20003f24200 */
[----:B------:R-:W-:Y:S01]  /*1a10*/  FMUL R15, R6, 0.25 ;  /* 0x3e800000060f7820 */ /* 0x000fe20000400000 */
[C---:B------:R-:W-:Y:S01]  /*1a20*/  FSETP.GEU.AND P2, PT, |R20|.reuse, 1.175494350822287508e-38, PT ;  /* 0x008000001400780b */ /* 0x040fe20003f4e200 */
[----:B------:R-:W-:Y:S01]  /*1a30*/  FMUL R41, R20, 0.25 ;  /* 0x3e80000014297820 */ /* 0x000fe20000400000 */
[----:B------:R-:W-:Y:S01]  /*1a40*/  FSEL R52, R42, R9, P4 ;  /* 0x000000092a347208 */ /* 0x000fe20002000000 */
[----:B------:R-:W-:Y:S01]  /*1a50*/  FFMA R10, R10, R46, R21 ;  /* 0x0000002e0a0a7223 */ /* 0x000fe20000000015 */
[----:B------:R-:W-:Y:S01]  /*1a60*/  FSEL R49, R39, R18, P4 ;  /* 0x0000001227317208 */ /* 0x000fe20002000000 */
[C---:B------:R-:W-:Y:S01]  /*1a70*/  FMUL R21, R22.reuse, 0.25 ;  /* 0x3e80000016157820 */ /* 0x040fe20000400000 */
[----:B------:R-:W-:Y:S01]  /*1a80*/  FSETP.GEU.AND P4, PT, |R22|, 1.175494350822287508e-38, PT ;  /* 0x008000001600780b */ /* 0x000fe20003f8e200 */
[----:B------:R-:W-:Y:S01]  /*1a90*/  @!P6 FMUL R52, R52, 16777216 ;  /* 0x4b8000003434e820 */ /* 0x000fe20000400000 */
[----:B------:R-:W-:Y:S01]  /*1aa0*/  FSETP.GT.AND P3, PT, |R20|, 8.50705917302346158658e+37, PT ;  /* 0x7e8000001400780b */ /* 0x000fe20003f64200 */
[----:B------:R-:W-:Y:S01]  /*1ab0*/  @!P6 FMUL R49, R49, 16777216 ;  /* 0x4b8000003131e820 */ /* 0x000fe20000400000 */
[----:B------:R-:W-:Y:S01]  /*1ac0*/  FSETP.GT.AND P6, PT, |R22|, 8.50705917302346158658e+37, PT ;  /* 0x7e8000001600780b */ /* 0x000fe20003fc4200 */
[----:B------:R-:W-:Y:S01]  /*1ad0*/  @P1 FMUL R44, R44, 0.25 ;  /* 0x3e8000002c2c1820 */ /* 0x000fe20000400000 */
[----:B------:R-:W-:Y:S01]  /*1ae0*/  FSEL R53, R15, R6, P1 ;  /* 0x000000060f357208 */ /* 0x000fe20000800000 */
[----:B------:R-:W0:Y:S01]  /*1af0*/  MUFU.RCP R52, R52 ;  /* 0x0000003400347308 */ /* 0x000e220000001000 */
[----:B------:R-:W-:Y:S01]  /*1b00*/  FSEL R50, R41, R20, P3 ;  /* 0x0000001429327208 */ /* 0x000fe20001800000 */
[----:B------:R-:W-:Y:S01]  /*1b10*/  @!P0 FMUL R44, R44, 16777216 ;  /* 0x4b8000002c2c8820 */ /* 0x000fe20000400000 */
[----:B------:R-:W-:Y:S01]  /*1b20*/  FSEL R48, R21, R22, P6 ;  /* 0x0000001615307208 */ /* 0x000fe20003000000 */
[----:B------:R-:W-:Y:S01]  /*1b30*/  @!P0 FMUL R53, R53, 16777216 ;  /* 0x4b80000035358820 */ /* 0x000fe20000400000 */
[----:B------:R-:W-:Y:S01]  /*1b40*/  FSETP.GEU.AND P1, PT, |R26|, 1.175494350822287508e-38, PT ;  /* 0x008000001a00780b */ /* 0x000fe20003f2e200 */
[----:B------:R-:W-:Y:S01]  /*1b50*/  @!P2 FMUL R50, R50, 16777216 ;  /* 0x4b8000003232a820 */ /* 0x000fe20000400000 */
[----:B------:R-:W-:Y:S01]  /*1b60*/  FMUL R39, R26, 0.25 ;  /* 0x3e8000001a277820 */ /* 0x000fe20000400000 */
[----:B------:R-:W-:Y:S01]  /*1b70*/  @!P4 FMUL R48, R48, 16777216 ;  /* 0x4b8000003030c820 */ /* 0x000fe20000400000 */
[----:B------:R-:W-:Y:S01]  /*1b80*/  FSETP.GT.AND P0, PT, |R26|, 8.50705917302346158658e+37, PT ;  /* 0x7e8000001a00780b */ /* 0x000fe20003f04200 */
[----:B------:R-:W1:Y:S01]  /*1b90*/  MUFU.RCP R53, R53 ;  /* 0x0000003500357308 */ /* 0x000e620000001000 */
[----:B------:R-:W2:Y:S01]  /*1ba0*/  SHFL.BFLY PT, R46, R31, 0x10, 0x1f ;  /* 0x0e001f001f2e7f89 */ /* 0x000ea200000e0000 */
[----:B------:R-:W-:Y:S01]  /*1bb0*/  FSEL R19, R19, R16, P3 ;  /* 0x0000001013137208 */ /* 0x000fe20001800000 */
[----:B------:R-:W-:Y:S01]  /*1bc0*/  FFMA R14, R51, R47, R14 ;  /* 0x0000002f330e7223 */ /* 0x000fe2000000000e */
[----:B------:R-:W-:Y:S01]  /*1bd0*/  FSEL R55, R39, R26, P0 ;  /* 0x0000001a27377208 */ /* 0x000fe20000000000 */
[----:B0-----:R-:W-:Y:S01]  /*1be0*/  FMUL R49, R52, R49 ;  /* 0x0000003134317220 */ /* 0x001fe20000400000 */
[----:B------:R-:W-:Y:S01]  /*1bf0*/  FSEL R51, R34, R17, P6 ;  /* 0x0000001122337208 */ /* 0x000fe20003000000 */
[----:B------:R-:W0:Y:S01]  /*1c00*/  SHFL.BFLY PT, R52, R23, 0x10, 0x1f ;  /* 0x0e001f0017347f89 */ /* 0x000e2200000e0000 */
[----:B------:R-:W3:Y:S01]  /*1c10*/  MUFU.RCP R50, R50 ;  /* 0x0000003200327308 */ /* 0x000ee20000001000 */
[----:B------:R-:W-:Y:S01]  /*1c20*/  @!P1 FMUL R55, R55, 16777216 ;  /* 0x4b80000037379820 */ /* 0x000fe20000400000 */
[----:B------:R-:W-:Y:S01]  /*1c30*/  @!P2 FMUL R19, R19, 16777216 ;  /* 0x4b8000001313a820 */ /* 0x000fe20000400000 */
[----:B------:R-:W-:Y:S01]  /*1c40*/  FSEL R56, R38, R3, P0 ;  /* 0x0000000326387208 */ /* 0x000fe20000000000 */
[----:B------:R-:W-:Y:S01]  /*1c50*/  @!P4 FMUL R51, R51, 16777216 ;  /* 0x4b8000003333c820 */ /* 0x000fe20000400000 */
[----:B------:R-:W4:Y:S01]  /*1c60*/  SHFL.BFLY PT, R38, R25, 0x8, 0x1f ;  /* 0x0d001f0019267f89 */ /* 0x000f2200000e0000 */
[----:B------:R-:W-:Y:S01]  /*1c70*/  FSETP.NEU.AND P0, PT, R6, RZ, PT ;  /* 0x000000ff0600720b */ /* 0x000fe20003f0d000 */
[----:B-1----:R-:W-:Y:S01]  /*1c80*/  FMUL R47, R53, R44 ;  /* 0x0000002c352f7220 */ /* 0x002fe20000400000 */
[----:B------:R-:W1:Y:S01]  /*1c90*/  MUFU.RCP R48, R48 ;  /* 0x0000003000307308 */ /* 0x000e620000001000 */
[----:B------:R-:W-:Y:S01]  /*1ca0*/  @!P1 FMUL R56, R56, 16777216 ;  /* 0x4b80000038389820 */ /* 0x000fe20000400000 */
[----:B------:R-:W-:Y:S01]  /*1cb0*/  FSETP.NEU.AND P1, PT, R20, RZ, PT ;  /* 0x000000ff1400720b */ /* 0x000fe20003f2d000 */
[----:B------:R-:W5:Y:S01]  /*1cc0*/  SHFL.BFLY PT, R60, R27, 0x8, 0x1f ;  /* 0x0d001f001b3c7f89 */ /* 0x000f6200000e0000 */
[----:B------:R-:W-:-:S02]  /*1cd0*/  FSEL R47, R47, RZ, P0 ;  /* 0x000000ff2f2f7208 */ /* 0x000fc40000000000 */
[----:B------:R-:W-:Y:S01]  /*1ce0*/  FSETP.NEU.AND P0, PT, R9, RZ, PT ;  /* 0x000000ff0900720b */ /* 0x000fe20003f0d000 */
[----:B---3--:R-:W-:Y:S01]  /*1cf0*/  FMUL R44, R50, R19 ;  /* 0x00000013322c7220 */ /* 0x008fe20000400000 */
[----:B------:R-:W3:Y:S01]  /*1d00*/  MUFU.RCP R55, R55 ;  /* 0x0000003700377308 */ /* 0x000ee20000001000 */
[----:B------:R-:W5:Y:S01]  /*1d10*/  SHFL.BFLY PT, R50, R43, 0x8, 0x1f ;  /* 0x0d001f002b327f89 */ /* 0x000f6200000e0000 */
[----:B--2---:R-:W-:-:S03]  /*1d20*/  FADD R46, -R31, R46 ;  /* 0x0000002e1f2e7221 */ /* 0x004fc60000000100 */
[----:B------:R-:W-:Y:S01]  /*1d30*/  SHFL.BFLY PT, R61, R8, 0x8, 0x1f ;  /* 0x0d001f00083d7f89 */ /* 0x000fe200000e0000 */
[----:B------:R-:W-:Y:S01]  /*1d40*/  FFMA R31, R46, R47, R31 ;  /* 0x0000002f2e1f7223 */ /* 0x000fe2000000001f */
[----:B-1----:R-:W-:Y:S01]  /*1d50*/  FMUL R34, R48, R51 ;  /* 0x0000003330227220 */ /* 0x002fe20000400000 */
[----:B0-----:R-:W-:Y:S01]  /*1d60*/  FADD R52, R23, R52 ;  /* 0x0000003417347221 */ /* 0x001fe20000000000 */
[----:B------:R-:W0:Y:S04]  /*1d70*/  SHFL.BFLY PT, R48, R45, 0x8, 0x1f ;  /* 0x0d001f002d307f89 */ /* 0x000e2800000e0000 */
[----:B------:R-:W-:Y:S01]  /*1d80*/  SHFL.BFLY PT, R63, R10, 0x8, 0x1f ;  /* 0x0d001f000a3f7f89 */ /* 0x000fe200000e0000 */
[----:B---3--:R-:W-:Y:S01]  /*1d90*/  FMUL R19, R55, R56 ;  /* 0x0000003837137220 */ /* 0x008fe20000400000 */
[----:B------:R-:W-:Y:S01]  /*1da0*/  FMUL R56, R46, R46 ;  /* 0x0000002e2e387220 */ /* 0x000fe20000400000 */
[----:B----4-:R-:W-:Y:S01]  /*1db0*/  FADD R46, -R25, R38 ;  /* 0x00000026192e7221 */ /* 0x010fe20000000100 */
[----:B------:R-:W1:Y:S01]  /*1dc0*/  SHFL.BFLY PT, R59, R32, 0x10, 0x1f ;  /* 0x0e001f00203b7f89 */ /* 0x000e6200000e0000 */
[----:B-----5:R-:W-:Y:S01]  /*1dd0*/  FADD R60, -R27, R60 ;  /* 0x0000003c1b3c7221 */ /* 0x020fe20000000100 */
[----:B------:R-:W-:Y:S01]  /*1de0*/  FMUL R56, R11, R56 ;  /* 0x000000380b387220 */ /* 0x000fe20000400000 */
[----:B------:R-:W-:-:S03]  /*1df0*/  FMUL R51, R46, R46 ;  /* 0x0000002e2e337220 */ /* 0x000fc60000400000 */
[----:B------:R-:W-:Y:S01]  /*1e00*/  FFMA R38, R47, R56, R52 ;  /* 0x000000382f267223 */ /* 0x000fe20000000034 */
[----:B------:R-:W-:Y:S01]  /*1e10*/  FSEL R52, R49, RZ, P0 ;  /* 0x000000ff31347208 */ /* 0x000fe20000000000 */
[----:B------:R-:W-:Y:S01]  /*1e20*/  FADD R49, R43, R50 ;  /* 0x000000322b317221 */ /* 0x000fe20000000000 */
[----:B------:R-:W-:Y:S01]  /*1e30*/  FSEL R50, R44, RZ, P1 ;  /* 0x000000ff2c327208 */ /* 0x000fe20000800000 */
[----:B------:R-:W-:Y:S01]  /*1e40*/  FADD R47, R37, R54 ;  /* 0x00000036252f7221 */ /* 0x000fe20000000000 */
[----:B------:R-:W-:Y:S01]  /*1e50*/  FADD R37, R4, R4 ;  /* 0x0000000404257221 */ /* 0x000fe20000000000 */
[----:B------:R-:W-:Y:S01]  /*1e60*/  FMUL R51, R18, R51 ;  /* 0x0000003312337220 */ /* 0x000fe20000400000 */
[----:B------:R-:W-:Y:S01]  /*1e70*/  FADD R44, R6, R6 ;  /* 0x00000006062c7221 */ /* 0x000fe20000000000 */
[----:B------:R-:W-:Y:S01]  /*1e80*/  FFMA R25, R46, R52, R25 ;  /* 0x000000342e197223 */ /* 0x000fe20000000019 */
[----:B0-----:R-:W-:Y:S01]  /*1e90*/  FADD R48, -R45, R48 ;  /* 0x000000302d307221 */ /* 0x001fe20000000100 */
[C---:B------:R-:W-:Y:S01]  /*1ea0*/  FSETP.GEU.AND P0, PT, |R37|.reuse, 1.175494350822287508e-38, PT ;  /* 0x008000002500780b */ /* 0x040fe20003f0e200 */
[C---:B------:R-:W-:Y:S01]  /*1eb0*/  FMUL R46, R37.reuse, 0.25 ;  /* 0x3e800000252e7820 */ /* 0x040fe20000400000 */
[----:B------:R-:W-:Y:S01]  /*1ec0*/  FSETP.GEU.AND P3, PT, |R44|, 1.175494350822287508e-38, PT ;  /* 0x008000002c00780b */ /* 0x000fe20003f6e200 */
[C---:B------:R-:W-:Y:S01]  /*1ed0*/  FFMA R18, R48.reuse, R50, R45 ;  /* 0x0000003230127223 */ /* 0x040fe2000000002d */
[----:B------:R-:W-:Y:S01]  /*1ee0*/  FMUL R45, R48, R48 ;  /* 0x00000030302d7220 */ /* 0x000fe20000400000 */
[----:B------:R-:W-:Y:S01]  /*1ef0*/  FSETP.GT.AND P6, PT, |R37|, 8.50705917302346158658e+37, PT ;  /* 0x7e8000002500780b */ /* 0x000fe20003fc4200 */
[----:B------:R-:W-:Y:S01]  /*1f00*/  FADD R43, R13, R13 ;  /* 0x0000000d0d2b7221 */ /* 0x000fe20000000000 */
[----:B------:R-:W-:Y:S01]  /*1f10*/  FSETP.GT.AND P4, PT, |R44|, 8.50705917302346158658e+37, PT ;  /* 0x7e8000002c00780b */ /* 0x000fe20003f84200 */
[----:B------:R-:W-:Y:S01]  /*1f20*/  FMUL R45, R16, R45 ;  /* 0x0000002d102d7220 */ /* 0x000fe20000400000 */
[----:B------:R-:W-:Y:S01]  /*1f30*/  FFMA R16, R52, R51, R47 ;  /* 0x0000003334107223 */ /* 0x000fe2000000002f */
[----:B------:R-:W-:Y:S01]  /*1f40*/  FMUL R51, R44, 0.25 ;  /* 0x3e8000002c337820 */ /* 0x000fe20000400000 */
[----:B------:R-:W-:Y:S01]  /*1f50*/  FSEL R53, R46, R37, P6 ;  /* 0x000000252e357208 */ /* 0x000fe20003000000 */
[----:B------:R-:W-:Y:S01]  /*1f60*/  FFMA R49, R50, R45, R49 ;  /* 0x0000002d32317223 */ /* 0x000fe20000000031 */
[----:B------:R-:W-:Y:S01]  /*1f70*/  FSETP.GEU.AND P1, PT, |R43|, 1.175494350822287508e-38, PT ;  /* 0x008000002b00780b */ /* 0x000fe20003f2e200 */
[----:B------:R-:W0:Y:S01]  /*1f80*/  SHFL.BFLY PT, R45, R12, 0x10, 0x1f ;  /* 0x0e001f000c2d7f89 */ /* 0x000e2200000e0000 */
[----:B------:R-:W-:Y:S01]  /*1f90*/  FSEL R56, R51, R44, P4 ;  /* 0x0000002c33387208 */ /* 0x000fe20002000000 */
[----:B------:R-:W-:Y:S01]  /*1fa0*/  @!P0 FMUL R53, R53, 16777216 ;  /* 0x4b80000035358820 */ /* 0x000fe20000400000 */
[C---:B------:R-:W-:Y:S01]  /*1fb0*/  FMUL R48, R43.reuse, 0.25 ;  /* 0x3e8000002b307820 */ /* 0x040fe20000400000 */
[----:B------:R-:W-:Y:S01]  /*1fc0*/  FSETP.GT.AND P2, PT, |R43|, 8.50705917302346158658e+37, PT ;  /* 0x7e8000002b00780b */ /* 0x000fe20003f44200 */
[----:B------:R-:W-:Y:S01]  /*1fd0*/  FADD R47, R9, R9 ;  /* 0x00000009092f7221 */ /* 0x000fe20000000000 */
[----:B------:R-:W-:Y:S01]  /*1fe0*/  @!P3 FMUL R56, R56, 16777216 ;  /* 0x4b8000003838b820 */ /* 0x000fe20000400000 */
[----:B------:R-:W-:Y:S01]  /*1ff0*/  FSEL R52, R5, R4, P6 ;  /* 0x0000000405347208 */ /* 0x000fe20003000000 */
[----:B------:R-:W2:Y:S01]  /*2000*/  MUFU.RCP R53, R53 ;  /* 0x0000003500357308 */ /* 0x000ea20000001000 */
[----:B------:R-:W-:Y:S01]  /*2010*/  FSEL R54, R48, R43, P2 ;  /* 0x0000002b30367208 */ /* 0x000fe20001000000 */
[----:B------:R-:W-:Y:S01]  /*2020*/  FMUL R50, R47, 0.25 ;  /* 0x3e8000002f327820 */ /* 0x000fe20000400000 */
[----:B------:R-:W-:Y:S01]  /*2030*/  FSEL R15, R15, R6, P4 ;  /* 0x000000060f0f7208 */ /* 0x000fe20002000000 */
[----:B------:R-:W-:Y:S01]  /*2040*/  @!P0 FMUL R52, R52, 16777216 ;  /* 0x4b80000034348820 */ /* 0x000fe20000400000 */
[C---:B------:R-:W-:Y:S01]  /*2050*/  FSETP.GEU.AND P6, PT, |R47|.reuse, 1.175494350822287508e-38, PT ;  /* 0x008000002f00780b */ /* 0x040fe20003fce200 */
[----:B------:R-:W-:Y:S01]  /*2060*/  @!P1 FMUL R54, R54, 16777216 ;  /* 0x4b80000036369820 */ /* 0x000fe20000400000 */
[----:B------:R-:W-:Y:S01]  /*2070*/  FSETP.GT.AND P0, PT, |R47|, 8.50705917302346158658e+37, PT ;  /* 0x7e8000002f00780b */ /* 0x000fe20003f04200 */
[----:B------:R-:W3:Y:S01]  /*2080*/  MUFU.RCP R56, R56 ;  /* 0x0000003800387308 */ /* 0x000ee20000001000 */
[----:B------:R-:W-:Y:S01]  /*2090*/  @!P3 FMUL R15, R15, 16777216 ;  /* 0x4b8000000f0fb820 */ /* 0x000fe20000400000 */
[----:B------:R-:W-:Y:S01]  /*20a0*/  FSEL R40, R40, R13, P2 ;  /* 0x0000000d28287208 */ /* 0x000fe20001000000 */
[----:B-1----:R-:W-:Y:S01]  /*20b0*/  FADD R59, -R32, R59 ;  /* 0x0000003b203b7221 */ /* 0x002fe20000000100 */
[----:B--2---:R-:W-:-:S04]  /*20c0*/  FMUL R5, R53, R52 ;  /* 0x0000003435057220 */ /* 0x004fc80000400000 */
[----:B------:R1:W2:Y:S01]  /*20d0*/  MUFU.RCP R55, R54 ;  /* 0x0000003600377308 */ /* 0x0002a20000001000 */
[----:B------:R-:W-:Y:S01]  /*20e0*/  @!P1 FMUL R40, R40, 16777216 ;  /* 0x4b80000028289820 */ /* 0x000fe20000400000 */
[----:B------:R-:W-:Y:S01]  /*20f0*/  FSETP.NEU.AND P1, PT, R22, RZ, PT ;  /* 0x000000ff1600720b */ /* 0x000fe20003f2d000 */
[----:B---3--:R-:W-:Y:S01]  /*2100*/  FMUL R52, R56, R15 ;  /* 0x0000000f38347220 */ /* 0x008fe20000400000 */
[----:B0-----:R-:W-:Y:S01]  /*2110*/  FADD R15, R12, R45 ;  /* 0x0000002d0c0f7221 */ /* 0x001fe20000000000 */
[----:B-1----:R-:W-:Y:S02]  /*2120*/  FSEL R54, R50, R47, P0 ;  /* 0x0000002f32367208 */ /* 0x002fe40000000000 */
[----:B------:R-:W-:Y:S01]  /*2130*/  FSEL R56, R42, R9, P0 ;  /* 0x000000092a387208 */ /* 0x000fe20000000000 */
[C---:B------:R-:W-:Y:S01]  /*2140*/  FMUL R42, R15.reuse, 0.25 ;  /* 0x3e8000000f2a7820 */ /* 0x040fe20000400000 */
[C---:B------:R-:W-:Y:S01]  /*2150*/  FSETP.GEU.AND P2, PT, |R15|.reuse, 1.175494350822287508e-38, PT ;  /* 0x008000000f00780b */ /* 0x040fe20003f4e200 */
[----:B------:R-:W-:Y:S01]  /*2160*/  @!P6 FMUL R54, R54, 16777216 ;  /* 0x4b8000003636e820 */ /* 0x000fe20000400000 */
[----:B------:R-:W-:Y:S01]  /*2170*/  FSETP.GT.AND P0, PT, |R15|, 8.50705917302346158658e+37, PT ;  /* 0x7e8000000f00780b */ /* 0x000fe20003f04200 */
[----:B--2---:R-:W-:Y:S01]  /*2180*/  FMUL R40, R55, R40 ;  /* 0x0000002837287220 */ /* 0x004fe20000400000 */
[----:B------:R-:W-:Y:S01]  /*2190*/  @!P6 FMUL R56, R56, 16777216 ;  /* 0x4b8000003838e820 */ /* 0x000fe20000400000 */
[----:B------:R-:W0:Y:S01]  /*21a0*/  SHFL.BFLY PT, R55, R28, 0x8, 0x1f ;  /* 0x0d001f001c377f89 */ /* 0x000e2200000e0000 */
[----:B------:R1:W2:Y:S01]  /*21b0*/  MUFU.RCP R53, R54 ;  /* 0x0000003600357308 */ /* 0x0002a20000001000 */
[----:B------:R-:W-:-:S02]  /*21c0*/  FSEL R58, R42, R15, P0 ;  /* 0x0000000f2a3a7208 */ /* 0x000fc40000000000 */
[----:B------:R-:W-:-:S04]  /*21d0*/  FSETP.NEU.AND P6, PT, R44, RZ, PT ;  /* 0x000000ff2c00720b */ /* 0x000fc80003fcd000 */
[----:B------:R-:W-:Y:S01]  /*21e0*/  @!P2 FMUL R58, R58, 16777216 ;  /* 0x4b8000003a3aa820 */ /* 0x000fe20000400000 */
[----:B-1----:R-:W-:Y:S01]  /*21f0*/  FSEL R54, R34, RZ, P1 ;  /* 0x000000ff22367208 */ /* 0x002fe20000800000 */
[----:B------:R-:W-:Y:S01]  /*2200*/  @P0 FMUL R45, R45, 0.25 ;  /* 0x3e8000002d2d0820 */ /* 0x000fe20000400000 */
[----:B------:R-:W1:Y:S01]  /*2210*/  SHFL.BFLY PT, R34, R29, 0x8, 0x1f ;  /* 0x0d001f001d227f89 */ /* 0x000e6200000e0000 */
[----:B------:R-:W-:Y:S02]  /*2220*/  FSETP.NEU.AND P0, PT, R26, RZ, PT ;  /* 0x000000ff1a00720b */ /* 0x000fe40003f0d000 */
[----:B------:R-:W3:Y:S01]  /*2230*/  MUFU.RCP R58, R58 ;  /* 0x0000003a003a7308 */ /* 0x000ee20000001000 */
[C---:B------:R-:W-:Y:S01]  /*2240*/  FFMA R27, R60.reuse, R54, R27 ;  /* 0x000000363c1b7223 */ /* 0x040fe2000000001b */
[----:B------:R-:W-:Y:S01]  /*2250*/  FMUL R60, R60, R60 ;  /* 0x0000003c3c3c7220 */ /* 0x000fe20000400000 */
[----:B------:R-:W-:Y:S01]  /*2260*/  @!P2 FMUL R45, R45, 16777216 ;  /* 0x4b8000002d2da820 */ /* 0x000fe20000400000 */
[----:B------:R-:W-:Y:S01]  /*2270*/  FSEL R19, R19, RZ, P0 ;  /* 0x000000ff13137208 */ /* 0x000fe20000000000 */
[----:B--2---:R-:W-:Y:S01]  /*2280*/  FMUL R53, R53, R56 ;  /* 0x0000003835357220 */ /* 0x004fe20000400000 */
[----:B------:R-:W-:Y:S01]  /*2290*/  FMUL R17, R17, R60 ;  /* 0x0000003c11117220 */ /* 0x000fe20000400000 */
[----:B------:R-:W2:Y:S01]  /*22a0*/  SHFL.BFLY PT, R56, R7, 0x8, 0x1f ;  /* 0x0d001f0007387f89 */ /* 0x000ea200000e0000 */
[----:B------:R-:W-:Y:S01]  /*22b0*/  FSETP.NEU.AND P1, PT, R37, RZ, PT ;  /* 0x000000ff2500720b */ /* 0x000fe20003f2d000 */
[----:B0-----:R-:W-:Y:S01]  /*22c0*/  FADD R55, -R28, R55 ;  /* 0x000000371c377221 */ /* 0x001fe20000000100 */
[----:B------:R-:W-:-:S03]  /*22d0*/  FSETP.NEU.AND P0, PT, R15, RZ, PT ;  /* 0x000000ff0f00720b */ /* 0x000fc60003f0d000 */
[----:B------:R-:W-:Y:S01]  /*22e0*/  FFMA R28, R55, R19, R28 ;  /* 0x00000013371c7223 */ /* 0x000fe2000000001c */
[----:B---3--:R-:W-:Y:S01]  /*22f0*/  FMUL R57, R58, R45 ;  /* 0x0000002d3a397220 */ /* 0x008fe20000400000 */
[----:B------:R-:W-:Y:S01]  /*2300*/  FSEL R58, R5, RZ, P1 ;  /* 0x000000ff053a7208 */ /* 0x000fe20000800000 */
[----:B------:R-:W0:Y:S01]  /*2310*/  SHFL.BFLY PT, R45, R24, 0x10, 0x1f ;  /* 0x0e001f00182d7f89 */ /* 0x000e2200000e0000 */
[----:B-1----:R-:W-:Y:S01]  /*2320*/  FADD R60, -R29, R34 ;  /* 0x000000221d3c7221 */ /* 0x002fe20000000100 */
[----:B------:R-:W-:Y:S02]  /*2330*/  FMUL R34, R55, R55 ;  /* 0x0000003737227220 */ /* 0x000fe40000400000 */
[----:B------:R-:W1:Y:S01]  /*2340*/  SHFL.BFLY PT, R55, R14, 0x8, 0x1f ;  /* 0x0d001f000e377f89 */ /* 0x000e6200000e0000 */
[C---:B------:R-:W-:Y:S01]  /*2350*/  FMUL R5, R60.reuse, R60 ;  /* 0x0000003c3c057220 */ /* 0x040fe20000400000 */
[----:B------:R-:W-:Y:S01]  /*2360*/  FMUL R34, R3, R34 ;  /* 0x0000002203227220 */ /* 0x000fe20000400000 */
[----:B------:R-:W-:-:S02]  /*2370*/  FFMA R29, R60, R58, R29 ;  /* 0x0000003a3c1d7223 */ /* 0x000fc4000000001d */
[----:B------:R-:W-:Y:S01]  /*2380*/  FMUL R3, R4, R5 ;  /* 0x0000000504037220 */ /* 0x000fe20000400000 */
[----:B--2---:R-:W-:Y:S01]  /*2390*/  FADD R7, R7, R56 ;  /* 0x0000003807077221 */ /* 0x004fe20000000000 */
[----:B------:R-:W-:Y:S01]  /*23a0*/  FADD R56, R8, R61 ;  /* 0x0000003d08387221 */ /* 0x000fe20000000000 */
[----:B------:R-:W-:Y:S01]  /*23b0*/  FSEL R8, R57, RZ, P0 ;  /* 0x000000ff39087208 */ /* 0x000fe20000000000 */
[----:B------:R-:W2:Y:S01]  /*23c0*/  SHFL.BFLY PT, R61, R38, 0x8, 0x1f ;  /* 0x0d001f00263d7f89 */ /* 0x000ea200000e0000 */
[----:B------:R-:W-:Y:S01]  /*23d0*/  FFMA R54, R54, R17, R7 ;  /* 0x0000001136367223 */ /* 0x000fe20000000007 */
[----:B------:R-:W-:Y:S01]  /*23e0*/  FADD R7, R20, R20 ;  /* 0x0000001414077221 */ /* 0x000fe20000000000 */
[----:B------:R-:W-:Y:S01]  /*23f0*/  FSETP.NEU.AND P0, PT, R43, RZ, PT ;  /* 0x000000ff2b00720b */ /* 0x000fe20003f0d000 */
[C---:B------:R-:W-:Y:S01]  /*2400*/  FFMA R4, R59.reuse, R8, R32 ;  /* 0x000000083b047223 */ /* 0x040fe20000000020 */
[----:B------:R-:W-:Y:S01]  /*2410*/  FMUL R59, R59, R59 ;  /* 0x0000003b3b3b7220 */ /* 0x000fe20000400000 */
[----:B------:R-:W-:Y:S01]  /*2420*/  FFMA R19, R19, R34, R56 ;  /* 0x0000002213137223 */ /* 0x000fe20000000038 */
[----:B0-----:R-:W-:Y:S01]  /*2430*/  FADD R5, R24, R45 ;  /* 0x0000002d18057221 */ /* 0x001fe20000000000 */
[----:B------:R-:W-:Y:S01]  /*2440*/  FADD R45, R10, R63 ;  /* 0x0000003f0a2d7221 */ /* 0x000fe20000000000 */
[----:B------:R-:W-:Y:S01]  /*2450*/  FMUL R59, R12, R59 ;  /* 0x0000003b0c3b7220 */ /* 0x000fe20000400000 */
[----:B------:R-:W0:Y:S01]  /*2460*/  SHFL.BFLY PT, R10, R31, 0x8, 0x1f ;  /* 0x0d001f001f0a7f89 */ /* 0x000e2200000e0000 */
[----:B------:R-:W-:Y:S01]  /*2470*/  FSETP.GEU.AND P3, PT, |R7|, 1.175494350822287508e-38, PT ;  /* 0x008000000700780b */ /* 0x000fe20003f6e200 */
[----:B------:R-:W-:Y:S01]  /*2480*/  FFMA R58, R58, R3, R45 ;  /* 0x000000033a3a7223 */ /* 0x000fe2000000002d */
[----:B------:R-:W-:Y:S01]  /*2490*/  FFMA R5, R8, R59, R5 ;  /* 0x0000003b08057223 */ /* 0x000fe20000000005 */
[----:B------:R-:W-:Y:S01]  /*24a0*/  FADD R8, R22, R22 ;  /* 0x0000001616087221 */ /* 0x000fe20000000000 */
[----:B-1----:R-:W-:Y:S01]  /*24b0*/  FADD R24, R14, R55 ;  /* 0x000000370e187221 */ /* 0x002fe20000000000 */
[----:B------:R-:W-:Y:S01]  /*24c0*/  FSEL R17, R40, RZ, P0 ;  /* 0x000000ff28117208 */ /* 0x000fe20000000000 */
[----:B------:R-:W1:Y:S01]  /*24d0*/  SHFL.BFLY PT, R55, R30, 0x8, 0x1f ;  /* 0x0d001f001e377f89 */ /* 0x000e6200000e0000 */
[C---:B------:R-:W-:Y:S01]  /*24e0*/  FMUL R3, R8.reuse, 0.25 ;  /* 0x3e80000008037820 */ /* 0x040fe20000400000 */
[----:B------:R-:W-:-:S02]  /*24f0*/  FSETP.GEU.AND P2, PT, |R8|, 1.175494350822287508e-38, PT ;  /* 0x008000000800780b */ /* 0x000fc40003f4e200 */
[----:B------:R-:W-:Y:S01]  /*2500*/  FSETP.GT.AND P1, PT, |R8|, 8.50705917302346158658e+37, PT ;  /* 0x7e8000000800780b */ /* 0x000fe20003f24200 */
[----:B------:R-:W-:Y:S01]  /*2510*/  SHFL.BFLY PT, R60, R19, 0x4, 0x1f ;  /* 0x0c801f00133c7f89 */ /* 0x000fe200000e0000 */
[----:B------:R-:W-:Y:S01]  /*2520*/  FSETP.GT.AND P4, PT, |R7|, 8.50705917302346158658e+37, PT ;  /* 0x7e8000000700780b */ /* 0x000fe20003f84200 */
[----:B--2---:R-:W-:Y:S01]  /*2530*/  FADD R14, R38, R61 ;  /* 0x0000003d260e7221 */ /* 0x004fe20000000000 */
[----:B------:R-:W-:Y:S01]  /*2540*/  FSEL R40, R3, R8, P1 ;  /* 0x0000000803287208 */ /* 0x000fe20000800000 */
[----:B------:R-:W-:Y:S01]  /*2550*/  SHFL.BFLY PT, R61, R4, 0x8, 0x1f ;  /* 0x0d001f00043d7f89 */ /* 0x000fe200000e0000 */
[----:B------:R-:W-:Y:S02]  /*2560*/  FSEL R57, R41, R20, P4 ;  /* 0x0000001429397208 */ /* 0x000fe40002000000 */
[----:B------:R-:W-:Y:S01]  /*2570*/  FSEL R21, R21, R22, P1 ;  /* 0x0000001615157208 */ /* 0x000fe20000800000 */
[----:B------:R-:W2:Y:S01]  /*2580*/  SHFL.BFLY PT, R41, R18, 0x4, 0x1f ;  /* 0x0c801f0012297f89 */ /* 0x000ea200000e0000 */
[----:B------:R-:W-:Y:S01]  /*2590*/  FSEL R45, R52, RZ, P6 ;  /* 0x000000ff342d7208 */ /* 0x000fe20003000000 */
[----:B------:R-:W-:Y:S01]  /*25a0*/  @!P2 FMUL R40, R40, 16777216 ;  /* 0x4b8000002828a820 */ /* 0x000fe20000400000 */
[----:B------:R-:W-:Y:S01]  /*25b0*/  @!P3 FMUL R57, R57, 16777216 ;  /* 0x4b8000003939b820 */ /* 0x000fe20000400000 */
[----:B0-----:R-:W-:Y:S01]  /*25c0*/  FADD R32, -R31, R10 ;  /* 0x0000000a1f207221 */ /* 0x001fe20000000100 */
[----:B------:R-:W-:Y:S01]  /*25d0*/  FMUL R10, R7, 0.25 ;  /* 0x3e800000070a7820 */ /* 0x000fe20000400000 */
[----:B------:R-:W-:Y:S01]  /*25e0*/  @!P2 FMUL R21, R21, 16777216 ;  /* 0x4b8000001515a820 */ /* 0x000fe20000400000 */
[----:B------:R-:W-:Y:S01]  /*25f0*/  FSETP.NEU.AND P1, PT, R47, RZ, PT ;  /* 0x000000ff2f00720b */ /* 0x000fe20003f2d000 */
[----:B------:R-:W0:Y:S01]  /*2600*/  MUFU.RCP R40, R40 ;  /* 0x0000002800287308 */ /* 0x000e220000001000 */
[----:B------:R-:W-:Y:S01]  /*2610*/  FFMA R31, R32, R45, R31 ;  /* 0x0000002d201f7223 */ /* 0x000fe2000000001f */
[----:B------:R-:W-:Y:S01]  /*2620*/  FSEL R38, R10, R7, P4 ;  /* 0x000000070a267208 */ /* 0x000fe20002000000 */
[----:B-1----:R-:W-:-:S04]  /*2630*/  FADD R55, -R30, R55 ;  /* 0x000000371e377221 */ /* 0x002fc80000000100 */
[C---:B------:R-:W-:Y:S01]  /*2640*/  FMUL R34, R55.reuse, R55 ;  /* 0x0000003737227220 */ /* 0x040fe20000400000 */
[----:B------:R-:W-:Y:S01]  /*2650*/  FFMA R30, R55, R17, R30 ;  /* 0x00000011371e7223 */ /* 0x000fe2000000001e */
[----:B------:R-:W-:Y:S01]  /*2660*/  FMUL R55, R32, R32 ;  /* 0x0000002020377220 */ /* 0x000fe20000400000 */
[----:B------:R-:W-:Y:S01]  /*2670*/  @!P3 FMUL R38, R38, 16777216 ;  /* 0x4b8000002626b820 */ /* 0x000fe20000400000 */
[----:B------:R-:W-:Y:S01]  /*2680*/  FMUL R13, R13, R34 ;  /* 0x000000220d0d7220 */ /* 0x000fe20000400000 */
[----:B------:R-:W1:Y:S01]  /*2690*/  SHFL.BFLY PT, R32, R27, 0x4, 0x1f ;  /* 0x0c801f001b207f89 */ /* 0x000e6200000e0000 */
[----:B------:R-:W-:Y:S01]  /*26a0*/  FMUL R55, R6, R55 ;  /* 0x0000003706377220 */ /* 0x000fe20000400000 */
[----:B------:R-:W-:Y:S01]  /*26b0*/  FADD R6, R26, R26 ;  /* 0x0000001a1a067221 */ /* 0x000fe20000000000 */
[----:B------:R-:W-:Y:S01]  /*26c0*/  FFMA R13, R17, R13, R24 ;  /* 0x0000000d110d7223 */ /* 0x000fe20000000018 */
[----:B------:R-:W3:Y:S01]  /*26d0*/  SHFL.BFLY PT, R34, R25, 0x4, 0x1f ;  /* 0x0c801f0019227f89 */ /* 0x000ee200000e0000 */
[----:B------:R4:W5:Y:S01]  /*26e0*/  MUFU.RCP R24, R38 ;  /* 0x0000002600187308 */ /* 0x0009620000001000 */
[C---:B------:R-:W-:Y:S01]  /*26f0*/  FMUL R17, R6.reuse, 0.25 ;  /* 0x3e80000006117820 */ /* 0x040fe20000400000 */
[C---:B------:R-:W-:Y:S01]  /*2700*/  FSETP.GEU.AND P0, PT, |R6|.reuse, 1.175494350822287508e-38, PT ;  /* 0x008000000600780b */ /* 0x040fe20003f0e200 */
[----:B------:R-:W-:Y:S01]  /*2710*/  FFMA R14, R45, R55, R14 ;  /* 0x000000372d0e7223 */ /* 0x000fe2000000000e */
[----:B------:R-:W-:Y:S01]  /*2720*/  FSETP.GT.AND P4, PT, |R6|, 8.50705917302346158658e+37, PT ;  /* 0x7e8000000600780b */ /* 0x000fe20003f84200 */
[----:B------:R-:W3:Y:S01]  /*2730*/  SHFL.BFLY PT, R45, R16, 0x4, 0x1f ;  /* 0x0c801f00102d7f89 */ /* 0x000ee200000e0000 */
[----:B0-----:R-:W-:Y:S01]  /*2740*/  FMUL R21, R40, R21 ;  /* 0x0000001528157220 */ /* 0x001fe20000400000 */
[----:B--2---:R-:W-:Y:S01]  /*2750*/  FADD R41, -R18, R41 ;  /* 0x0000002912297221 */ /* 0x004fe20000000100 */
[----:B------:R-:W-:Y:S01]  /*2760*/  FSEL R56, R17, R6, P4 ;  /* 0x0000000611387208 */ /* 0x000fe20002000000 */
[----:B----4-:R-:W0:Y:S01]  /*2770*/  SHFL.BFLY PT, R38, R49, 0x4, 0x1f ;  /* 0x0c801f0031267f89 */ /* 0x010e2200000e0000 */
[----:B------:R-:W-:Y:S01]  /*2780*/  FSEL R40, R39, R26, P4 ;  /* 0x0000001a27287208 */ /* 0x000fe20002000000 */
[----:B------:R-:W-:-:S02]  /*2790*/  FADD R61, -R4, R61 ;  /* 0x0000003d043d7221 */ /* 0x000fc40000000100 */
[----:B------:R-:W2:Y:S01]  /*27a0*/  SHFL.BFLY PT, R39, R54, 0x4, 0x1f ;  /* 0x0c801f0036277f89 */ /* 0x000ea200000e0000 */
[----:B-----5:R-:W-:Y:S01]  /*27b0*/  FMUL R52, R24, R57 ;  /* 0x0000003918347220 */ /* 0x020fe20000400000 */
[----:B------:R-:W-:Y:S01]  /*27c0*/  FSEL R24, R53, RZ, P1 ;  /* 0x000000ff35187208 */ /* 0x000fe20000800000 */
[----:B------:R-:W-:Y:S01]  /*27d0*/  @!P0 FMUL R56, R56, 16777216 ;  /* 0x4b80000038388820 */ /* 0x000fe20000400000 */
[----:B------:R-:W-:Y:S01]  /*27e0*/  @!P0 FMUL R40, R40, 16777216 ;  /* 0x4b80000028288820 */ /* 0x000fe20000400000 */
[----:B------:R-:W-:Y:S01]  /*27f0*/  FSETP.NEU.AND P0, PT, R7, RZ, PT ;  /* 0x000000ff0700720b */ /* 0x000fe20003f0d000 */
[----:B-1----:R-:W-:Y:S01]  /*2800*/  FADD R32, -R27, R32 ;  /* 0x000000201b207221 */ /* 0x002fe20000000100 */
[----:B------:R-:W1:Y:S01]  /*2810*/  MUFU.RCP R55, R56 ;  /* 0x0000003800377308 */ /* 0x000e620000001000 */
[----:B---3--:R-:W-:Y:S01]  /*2820*/  FADD R34, -R25, R34 ;  /* 0x0000002219227221 */ /* 0x008fe20000000100 */
[----:B------:R-:W-:Y:S02]  /*2830*/  FSEL R53, R52, RZ, P0 ;  /* 0x000000ff34357208 */ /* 0x000fe40000000000 */
[----:B------:R-:W-:Y:S01]  /*2840*/  FSETP.NEU.AND P0, PT, R8, RZ, PT ;  /* 0x000000ff0800720b */ /* 0x000fe20003f0d000 */
[C---:B------:R-:W-:Y:S01]  /*2850*/  FFMA R25, R34.reuse, R24, R25 ;  /* 0x0000001822197223 */ /* 0x040fe20000000019 */
[----:B------:R-:W-:Y:S01]  /*2860*/  FMUL R34, R34, R34 ;  /* 0x0000002222227220 */ /* 0x000fe20000400000 */
[C---:B------:R-:W-:Y:S01]  /*2870*/  FFMA R18, R41.reuse, R53, R18 ;  /* 0x0000003529127223 */ /* 0x040fe20000000012 */
[----:B------:R-:W-:Y:S01]  /*2880*/  FMUL R41, R41, R41 ;  /* 0x0000002929297220 */ /* 0x000fe20000400000 */
[----:B------:R-:W-:Y:S01]  /*2890*/  FADD R45, R16, R45 ;  /* 0x0000002d102d7221 */ /* 0x000fe20000000000 */
[----:B------:R-:W-:Y:S01]  /*28a0*/  FMUL R34, R9, R34 ;  /* 0x0000002209227220 */ /* 0x000fe20000400000 */
[----:B------:R-:W-:Y:S01]  /*28b0*/  FADD R9, R37, R37 ;  /* 0x0000002525097221 */ /* 0x000fe20000000000 */
[----:B------:R-:W-:Y:S01]  /*28c0*/  FMUL R41, R20, R41 ;  /* 0x0000002914297220 */ /* 0x000fe20000400000 */
[----:B------:R-:W-:Y:S01]  /*28d0*/  FSEL R52, R21, RZ, P0 ;  /* 0x000000ff15347208 */ /* 0x000fe20000000000 */
[----:B------:R-:W-:Y:S01]  /*28e0*/  FFMA R24, R24, R34, R45 ;  /* 0x0000002218187223 */ /* 0x000fe2000000002d */
[C---:B------:R-:W-:Y:S01]  /*28f0*/  FMUL R20, R9.reuse, 0.25 ;  /* 0x3e80000009147820 */ /* 0x040fe20000400000 */
[C---:B------:R-:W-:Y:S01]  /*2900*/  FSETP.GEU.AND P6, PT, |R9|.reuse, 1.175494350822287508e-38, PT ;  /* 0x008000000900780b */ /* 0x040fe20003fce200 */
[----:B------:R-:W-:Y:S01]  /*2910*/  FMUL R21, R32, R32 ;  /* 0x0000002020157220 */ /* 0x000fe20000400000 */
[----:B------:R-:W-:Y:S01]  /*2920*/  FSETP.GT.AND P0, PT, |R9|, 8.50705917302346158658e+37, PT ;  /* 0x7e8000000900780b */ /* 0x000fe20003f04200 */
[----:B0-----:R-:W-:Y:S01]  /*2930*/  FADD R38, R49, R38 ;  /* 0x0000002631267221 */ /* 0x001fe20000000000 */
[----:B--2---:R-:W-:Y:S01]  /*2940*/  FADD R49, R54, R39 ;  /* 0x0000002736317221 */ /* 0x004fe20000000000 */
[----:B------:R-:W-:Y:S01]  /*2950*/  FADD R16, R43, R43 ;  /* 0x0000002b2b107221 */ /* 0x000fe20000000000 */
[----:B------:R-:W-:Y:S01]  /*2960*/  FSEL R45, R20, R9, P0 ;  /* 0x00000009142d7208 */ /* 0x000fe20000000000 */
[----:B------:R-:W-:Y:S01]  /*2970*/  FMUL R22, R22, R21 ;  /* 0x0000001516167220 */ /* 0x000fe20000400000 */
[----:B------:R-:W-:Y:S01]  /*2980*/  FFMA R34, R53, R41, R38 ;  /* 0x0000002935227223 */ /* 0x000fe20000000026 */
[----:B------:R-:W-:Y:S01]  /*2990*/  FFMA R27, R32, R52, R27 ;  /* 0x00000034201b7223 */ /* 0x000fe2000000001b */
[----:B------:R-:W-:Y:S01]  /*29a0*/  FSETP.GEU.AND P2, PT, |R16|, 1.175494350822287508e-38, PT ;  /* 0x008000001000780b */ /* 0x000fe20003f4e200 */
[----:B------:R-:W-:Y:S01]  /*29b0*/  FFMA R38, R52, R22, R49 ;  /* 0x0000001634267223 */ /* 0x000fe20000000031 */
[----:B------:R-:W-:Y:S01]  /*29c0*/  FADD R21, R44, R44 ;  /* 0x0000002c2c157221 */ /* 0x000fe20000000000 */
[----:B------:R-:W-:Y:S01]  /*29d0*/  @!P6 FMUL R45, R45, 16777216 ;  /* 0x4b8000002d2de820 */ /* 0x000fe20000400000 */
[C---:B------:R-:W-:Y:S01]  /*29e0*/  FMUL R39, R16.reuse, 0.25 ;  /* 0x3e80000010277820 */ /* 0x040fe20000400000 */
[----:B------:R-:W-:Y:S01]  /*29f0*/  FSETP.GT.AND P4, PT, |R16|, 8.50705917302346158658e+37, PT ;  /* 0x7e8000001000780b */ /* 0x000fe20003f84200 */
[----:B------:R-:W-:Y:S01]  /*2a00*/  FADD R32, R47, R47 ;  /* 0x0000002f2f207221 */ /* 0x000fe20000000000 */
[----:B------:R-:W0:Y:S01]  /*2a10*/  MUFU.RCP R49, R45 ;  /* 0x0000002d00317308 */ /* 0x000e220000001000 */
[----:B------:R-:W2:Y:S01]  /*2a20*/  SHFL.BFLY PT, R54, R29, 0x4, 0x1f ;  /* 0x0c801f001d367f89 */ /* 0x000ea200000e0000 */
[----:B------:R-:W-:Y:S01]  /*2a30*/  FSEL R46, R46, R37, P0 ;  /* 0x000000252e2e7208 */ /* 0x000fe20000000000 */
[C---:B------:R-:W-:Y:S01]  /*2a40*/  FMUL R22, R21.reuse, 0.25 ;  /* 0x3e80000015167820 */ /* 0x040fe20000400000 */
[----:B------:R-:W-:Y:S01]  /*2a50*/  FSETP.GEU.AND P1, PT, |R21|, 1.175494350822287508e-38, PT ;  /* 0x008000001500780b */ /* 0x000fe20003f2e200 */
[----:B------:R-:W-:Y:S01]  /*2a60*/  FMUL R41, R32, 0.25 ;  /* 0x3e80000020297820 */ /* 0x000fe20000400000 */
[----:B------:R-:W-:Y:S01]  /*2a70*/  FSEL R52, R39, R16, P4 ;  /* 0x0000001027347208 */ /* 0x000fe20002000000 */
[----:B------:R-:W-:Y:S01]  /*2a80*/  @!P6 FMUL R46, R46, 16777216 ;  /* 0x4b8000002e2ee820 */ /* 0x000fe20000400000 */
[----:B------:R-:W-:Y:S01]  /*2a90*/  FSETP.GEU.AND P0, PT, |R32|, 1.175494350822287508e-38, PT ;  /* 0x008000002000780b */ /* 0x000fe20003f0e200 */
[----:B-1----:R-:W-:Y:S01]  /*2aa0*/  FMUL R40, R55, R40 ;  /* 0x0000002837287220 */ /* 0x002fe20000400000 */
[----:B------:R-:W-:Y:S01]  /*2ab0*/  FSETP.GT.AND P3, PT, |R21|, 8.50705917302346158658e+37, PT ;  /* 0x7e8000001500780b */ /* 0x000fe20003f64200 */
[----:B------:R-:W-:Y:S01]  /*2ac0*/  @!P2 FMUL R52, R52, 16777216 ;  /* 0x4b8000003434a820 */ /* 0x000fe20000400000 */
[----:B------:R-:W-:Y:S01]  /*2ad0*/  FSETP.GT.AND P6, PT, |R32|, 8.50705917302346158658e+37, PT ;  /* 0x7e8000002000780b */ /* 0x000fe20003fc4200 */
[----:B------:R-:W1:Y:S01]  /*2ae0*/  SHFL.BFLY PT, R55, R30, 0x4, 0x1f ;  /* 0x0c801f001e377f89 */ /* 0x000e6200000e0000 */
[----:B------:R-:W-:Y:S01]  /*2af0*/  FSEL R56, R22, R21, P3 ;  /* 0x0000001516387208 */ /* 0x000fe20001800000 */
[----:B0-----:R-:W-:Y:S01]  /*2b00*/  FMUL R46, R49, R46 ;  /* 0x0000002e312e7220 */ /* 0x001fe20000400000 */
[----:B------:R-:W-:Y:S01]  /*2b10*/  FSEL R49, R41, R32, P6 ;  /* 0x0000002029317208 */ /* 0x000fe20003000000 */
[----:B------:R-:W0:Y:S01]  /*2b20*/  MUFU.RCP R52, R52 ;  /* 0x0000003400347308 */ /* 0x000e220000001000 */
[----:B------:R-:W-:Y:S01]  /*2b30*/  FSEL R50, R50, R47, P6 ;  /* 0x0000002f32327208 */ /* 0x000fe20003000000 */
[----:B------:R-:W3:Y:S01]  /*2b40*/  SHFL.BFLY PT, R45, R28, 0x4, 0x1f ;  /* 0x0c801f001c2d7f89 */ /* 0x000ee200000e0000 */
[----:B------:R-:W-:Y:S01]  /*2b50*/  @!P1 FMUL R56, R56, 16777216 ;  /* 0x4b80000038389820 */ /* 0x000fe20000400000 */
[----:B------:R-:W-:Y:S01]  /*2b60*/  @!P0 FMUL R49, R49, 16777216 ;  /* 0x4b80000031318820 */ /* 0x000fe20000400000 */
[----:B------:R-:W-:Y:S01]  /*2b70*/  FSEL R53, R48, R43, P4 ;  /* 0x0000002b30357208 */ /* 0x000fe20002000000 */
[----:B------:R-:W-:Y:S01]  /*2b80*/  @!P0 FMUL R50, R50, 16777216 ;  /* 0x4b80000032328820 */ /* 0x000fe20000400000 */
[----:B------:R-:W-:Y:S01]  /*2b90*/  FSETP.NEU.AND P0, PT, R9, RZ, PT ;  /* 0x000000ff0900720b */ /* 0x000fe20003f0d000 */
[----:B--2---:R-:W-:Y:S01]  /*2ba0*/  FADD R54, -R29, R54 ;  /* 0x000000361d367221 */ /* 0x004fe20000000100 */
[----:B------:R-:W-:Y:S01]  /*2bb0*/  FSEL R57, R51, R44, P3 ;  /* 0x0000002c33397208 */ /* 0x000fe20001800000 */
[----:B------:R-:W2:Y:S01]  /*2bc0*/  MUFU.RCP R56, R56 ;  /* 0x0000003800387308 */ /* 0x000ea20000001000 */
[----:B------:R-:W-:Y:S01]  /*2bd0*/  FSEL R46, R46, RZ, P0 ;  /* 0x000000ff2e2e7208 */ /* 0x000fe20000000000 */
[----:B------:R-:W-:-:S02]  /*2be0*/  @!P2 FMUL R53, R53, 16777216 ;  /* 0x4b8000003535a820 */ /* 0x000fc40000400000 */
[----:B------:R-:W-:Y:S01]  /*2bf0*/  @!P1 FMUL R57, R57, 16777216 ;  /* 0x4b80000039399820 */ /* 0x000fe20000400000 */
[----:B------:R-:W-:Y:S01]  /*2c00*/  FSETP.NEU.AND P1, PT, R6, RZ, PT ;  /* 0x000000ff0600720b */ /* 0x000fe20003f2d000 */
[C---:B------:R-:W-:Y:S01]  /*2c10*/  FFMA R29, R54.reuse, R46, R29 ;  /* 0x0000002e361d7223 */ /* 0x040fe2000000001d */
[----:B------:R-:W-:Y:S01]  /*2c20*/  FMUL R54, R54, R54 ;  /* 0x0000003636367220 */ /* 0x000fe20000400000 */
[----:B------:R-:W4:Y:S01]  /*2c30*/  MUFU.RCP R49, R49 ;  /* 0x0000003100317308 */ /* 0x000f220000001000 */
[----:B0-----:R-:W-:Y:S01]  /*2c40*/  FMUL R51, R52, R53 ;  /* 0x0000003534337220 */ /* 0x001fe20000400000 */
[----:B------:R-:W-:Y:S01]  /*2c50*/  FSEL R53, R40, RZ, P1 ;  /* 0x000000ff28357208 */ /* 0x000fe20000800000 */
[----:B------:R-:W-:Y:S01]  /*2c60*/  FMUL R37, R37, R54 ;  /* 0x0000003625257220 */ /* 0x000fe20000400000 */
[----:B------:R-:W-:Y:S01]  /*2c70*/  FSETP.NEU.AND P1, PT, R16, RZ, PT ;  /* 0x000000ff1000720b */ /* 0x000fe20003f2d000 */
[----:B------:R-:W0:Y:S01]  /*2c80*/  SHFL.BFLY PT, R54, R13, 0x4, 0x1f ;  /* 0x0c801f000d367f89 */ /* 0x000e2200000e0000 */
[----:B-1----:R-:W-:Y:S01]  /*2c90*/  FADD R55, -R30, R55 ;  /* 0x000000371e377221 */ /* 0x002fe20000000100 */
[----:B--2---:R-:W-:Y:S01]  /*2ca0*/  FMUL R48, R56, R57 ;  /* 0x0000003938307220 */ /* 0x004fe20000400000 */
[----:B------:R-:W-:Y:S01]  /*2cb0*/  FSEL R51, R51, RZ, P1 ;  /* 0x000000ff33337208 */ /* 0x000fe20000800000 */
[----:B---3--:R-:W-:Y:S01]  /*2cc0*/  FADD R57, -R28, R45 ;  /* 0x0000002d1c397221 */ /* 0x008fe20000000100 */
[----:B------:R-:W1:Y:S01]  /*2cd0*/  SHFL.BFLY PT, R56, R31, 0x4, 0x1f ;  /* 0x0c801f001f387f89 */ /* 0x000e6200000e0000 */
[----:B------:R-:W-:-:S02]  /*2ce0*/  FADD R40, R15, R15 ;  /* 0x0000000f0f287221 */ /* 0x000fc40000000000 */
[----:B------:R-:W-:Y:S01]  /*2cf0*/  FFMA R30, R55, R51, R30 ;  /* 0x00000033371e7223 */ /* 0x000fe2000000001e */
[----:B------:R-:W-:Y:S01]  /*2d00*/  FFMA R28, R57, R53, R28 ;  /* 0x00000035391c7223 */ /* 0x000fe2000000001c */
[----:B----4-:R-:W-:Y:S01]  /*2d10*/  FMUL R45, R49, R50 ;  /* 0x00000032312d7220 */ /* 0x010fe20000400000 */
[----:B------:R-:W-:Y:S01]  /*2d20*/  FMUL R50, R55, R55 ;  /* 0x0000003737327220 */ /* 0x000fe20000400000 */
[----:B------:R-:W-:Y:S01]  /*2d30*/  FMUL R49, R57, R57 ;  /* 0x0000003939317220 */ /* 0x000fe20000400000 */
[----:B------:R-:W2:Y:S01]  /*2d40*/  SHFL.BFLY PT, R55, R14, 0x4, 0x1f ;  /* 0x0c801f000e377f89 */ /* 0x000ea200000e0000 */
[----:B------:R-:W-:Y:S01]  /*2d50*/  FSETP.GT.AND P0, PT, |R40|, 8.50705917302346158658e+37, PT ;  /* 0x7e8000002800780b */ /* 0x000fe20003f04200 */
[----:B------:R-:W-:Y:S01]  /*2d60*/  FMUL R50, R43, R50 ;  /* 0x000000322b327220 */ /* 0x000fe20000400000 */
[----:B------:R-:W-:Y:S01]  /*2d70*/  FMUL R52, R26, R49 ;  /* 0x000000311a347220 */ /* 0x000fe20000400000 */
[----:B------:R-:W3:Y:S01]  /*2d80*/  SHFL.BFLY PT, R43, R58, 0x4, 0x1f ;  /* 0x0c801f003a2b7f89 */ /* 0x000ee200000e0000 */
[----:B------:R-:W-:Y:S01]  /*2d90*/  FMUL R49, R40, 0.25 ;  /* 0x3e80000028317820 */ /* 0x000fe20000400000 */
[----:B------:R-:W-:Y:S01]  /*2da0*/  FSEL R59, R42, R15, P0 ;  /* 0x0000000f2a3b7208 */ /* 0x000fe20000000000 */
[----:B------:R-:W-:Y:S01]  /*2db0*/  FADD R42, R19, R60 ;  /* 0x0000003c132a7221 */ /* 0x000fe20000000000 */
[----:B------:R-:W-:Y:S01]  /*2dc0*/  FSETP.GEU.AND P2, PT, |R40|, 1.175494350822287508e-38, PT ;  /* 0x008000002800780b */ /* 0x000fe20003f4e200 */
[----:B------:R-:W-:Y:S01]  /*2dd0*/  FADD R19, R8, R8 ;  /* 0x0000000808137221 */ /* 0x000fe20000000000 */
[----:B------:R-:W-:Y:S01]  /*2de0*/  FSEL R57, R49, R40, P0 ;  /* 0x0000002831397208 */ /* 0x000fe20000000000 */
[----:B0-----:R-:W-:Y:S01]  /*2df0*/  FADD R54, R13, R54 ;  /* 0x000000360d367221 */ /* 0x001fe20000000000 */
[----:B------:R-:W-:Y:S01]  /*2e00*/  FSETP.NEU.AND P0, PT, R21, RZ, PT ;  /* 0x000000ff1500720b */ /* 0x000fe20003f0d000 */
[----:B------:R-:W-:Y:S01]  /*2e10*/  FADD R13, R7, R7 ;  /* 0x00000007070d7221 */ /* 0x000fe20000000000 */
[----:B------:R-:W-:Y:S01]  /*2e20*/  FSETP.GEU.AND P1, PT, |R19|, 1.175494350822287508e-38, PT ;  /* 0x008000001300780b */ /* 0x000fe20003f2e200 */
[----:B------:R-:W-:Y:S01]  /*2e30*/  FFMA R51, R51, R50, R54 ;  /* 0x0000003233337223 */ /* 0x000fe20000000036 */
[----:B------:R-:W-:Y:S01]  /*2e40*/  FSEL R48, R48, RZ, P0 ;  /* 0x000000ff30307208 */ /* 0x000fe20000000000 */
[----:B-1----:R-:W-:Y:S01]  /*2e50*/  FADD R56, -R31, R56 ;  /* 0x000000381f387221 */ /* 0x002fe20000000100 */
[----:B------:R-:W-:-:S02]  /*2e60*/  FSETP.GEU.AND P0, PT, |R13|, 1.175494350822287508e-38, PT ;  /* 0x008000000d00780b */ /* 0x000fc40003f0e200 */
[----:B------:R-:W-:Y:S01]  /*2e70*/  FSETP.GT.AND P6, PT, |R13|, 8.50705917302346158658e+37, PT ;  /* 0x7e8000000d00780b */ /* 0x000fe20003fc4200 */
[----:B------:R-:W-:Y:S01]  /*2e80*/  @!P2 FMUL R57, R57, 16777216 ;  /* 0x4b8000003939a820 */ /* 0x000fe20000400000 */
[----:B------:R-:W-:Y:S01]  /*2e90*/  FFMA R31, R56, R48, R31 ;  /* 0x00000030381f7223 */ /* 0x000fe2000000001f */
[----:B------:R-:W-:Y:S01]  /*2ea0*/  @!P2 FMUL R59, R59, 16777216 ;  /* 0x4b8000003b3ba820 */ /* 0x000fe20000400000 */
[----:B--2---:R-:W-:Y:S01]  /*2eb0*/  FADD R55, R14, R55 ;  /* 0x000000370e377221 */ /* 0x004fe20000000000 */
[----:B------:R-:W-:Y:S01]  /*2ec0*/  FFMA R14, R53, R52, R42 ;  /* 0x00000034350e7223 */ /* 0x000fe2000000002a */
[----:B------:R-:W-:Y:S01]  /*2ed0*/  FMUL R53, R56, R56 ;  /* 0x0000003838357220 */ /* 0x000fe20000400000 */
[----:B------:R-:W-:Y:S01]  /*2ee0*/  FMUL R42, R13, 0.25 ;  /* 0x3e8000000d2a7820 */ /* 0x000fe20000400000 */
[----:B---3--:R-:W-:Y:S01]  /*2ef0*/  FADD R43, R58, R43 ;  /* 0x0000002b3a2b7221 */ /* 0x008fe20000000000 */
[----:B------:R0:W1:Y:S01]  /*2f00*/  MUFU.RCP R26, R57 ;  /* 0x00000039001a7308 */ /* 0x0000620000001000 */
[----:B------:R-:W-:Y:S01]  /*2f10*/  FMUL R52, R44, R53 ;  /* 0x000000352c347220 */ /* 0x000fe20000400000 */
[----:B------:R-:W-:Y:S01]  /*2f20*/  FMUL R44, R19, 0.25 ;  /* 0x3e800000132c7820 */ /* 0x000fe20000400000 */
[----:B------:R-:W-:Y:S01]  /*2f30*/  FSEL R53, R42, R13, P6 ;  /* 0x0000000d2a357208 */ /* 0x000fe20003000000 */
[----:B------:R-:W-:Y:S01]  /*2f40*/  FFMA R43, R46, R37, R43 ;  /* 0x000000252e2b7223 */ /* 0x000fe2000000002b */
[----:B------:R-:W-:Y:S01]  /*2f50*/  FFMA R46, R48, R52, R55 ;  /* 0x00000034302e7223 */ /* 0x000fe20000000037 */
[----:B------:R-:W-:Y:S01]  /*2f60*/  FADD R48, R9, R9 ;  /* 0x0000000909307221 */ /* 0x000fe20000000000 */
[----:B------:R-:W-:Y:S01]  /*2f70*/  FSETP.GT.AND P2, PT, |R19|, 8.50705917302346158658e+37, PT ;  /* 0x7e8000001300780b */ /* 0x000fe20003f44200 */
[----:B------:R-:W-:Y:S01]  /*2f80*/  @!P0 FMUL R53, R53, 16777216 ;  /* 0x4b80000035358820 */ /* 0x000fe20000400000 */
[----:B0-----:R-:W-:Y:S01]  /*2f90*/  FSEL R57, R10, R7, P6 ;  /* 0x000000070a397208 */ /* 0x001fe20003000000 */
[----:B------:R-:W-:Y:S01]  /*2fa0*/  FADD R37, R6, R6 ;  /* 0x0000000606257221 */ /* 0x000fe20000000000 */
[----:B------:R-:W-:Y:S01]  /*2fb0*/  FSETP.GEU.AND P6, PT, |R48|, 1.175494350822287508e-38, PT ;  /* 0x008000003000780b */ /* 0x000fe20003fce200 */
[----:B------:R0:W2:Y:S01]  /*2fc0*/  MUFU.RCP R54, R53 ;  /* 0x0000003500367308 */ /* 0x0000a20000001000 */
[----:B------:R-:W-:Y:S01]  /*2fd0*/  FSEL R52, R44, R19, P2 ;  /* 0x000000132c347208 */ /* 0x000fe20001000000 */
[----:B------:R-:W-:Y:S01]  /*2fe0*/  @!P0 FMUL R57, R57, 16777216 ;  /* 0x4b80000039398820 */ /* 0x000fe20000400000 */
[----:B------:R-:W-:Y:S01]  /*2ff0*/  FSETP.GT.AND P0, PT, |R48|, 8.50705917302346158658e+37, PT ;  /* 0x7e8000003000780b */ /* 0x000fe20003f04200 */
[----:B------:R-:W-:Y:S01]  /*3000*/  SHFL.BFLY PT, R10, R25, 0x2, 0x1f ;  /* 0x0c401f00190a7f89 */ /* 0x000fe200000e0000 */
[C---:B------:R-:W-:Y:S01]  /*3010*/  FSETP.GEU.AND P3, PT, |R37|.reuse, 1.175494350822287508e-38, PT ;  /* 0x008000002500780b */ /* 0x040fe20003f6e200 */
[----:B------:R-:W-:Y:S01]  /*3020*/  @!P1 FMUL R52, R52, 16777216 ;  /* 0x4b80000034349820 */ /* 0x000fe20000400000 */
[C---:B------:R-:W-:Y:S01]  /*3030*/  FMUL R50, R37.reuse, 0.25 ;  /* 0x3e80000025327820 */ /* 0x040fe20000400000 */
[----:B------:R-:W-:Y:S01]  /*3040*/  FSETP.GT.AND P4, PT, |R37|, 8.50705917302346158658e+37, PT ;  /* 0x7e8000002500780b */ /* 0x000fe20003f84200 */
[----:B0-----:R-:W-:Y:S01]  /*3050*/  FMUL R53, R48, 0.25 ;  /* 0x3e80000030357820 */ /* 0x001fe20000400000 */
[----:B------:R-:W-:Y:S01]  /*3060*/  FSEL R3, R3, R8, P2 ;  /* 0x0000000803037208 */ /* 0x000fe20001000000 */
[----:B-1----:R-:W-:Y:S01]  /*3070*/  FMUL R26, R26, R59 ;  /* 0x0000003b1a1a7220 */ /* 0x002fe20000400000 */
[----:B------:R-:W-:Y:S01]  /*3080*/  FSEL R55, R50, R37, P4 ;  /* 0x0000002532377208 */ /* 0x000fe20002000000 */
[----:B------:R-:W0:Y:S01]  /*3090*/  MUFU.RCP R52, R52 ;  /* 0x0000003400347308 */ /* 0x000e220000001000 */
[----:B------:R-:W-:Y:S01]  /*30a0*/  FSEL R58, R53, R48, P0 ;  /* 0x00000030353a7208 */ /* 0x000fe20000000000 */
[----:B--2---:R-:W-:Y:S01]  /*30b0*/  FMUL R54, R54, R57 ;  /* 0x0000003936367220 */ /* 0x004fe20000400000 */
[----:B------:R-:W-:Y:S01]  /*30c0*/  FSEL R56, R17, R6, P4 ;  /* 0x0000000611387208 */ /* 0x000fe20002000000 */
[----:B------:R-:W1:Y:S01]  /*30d0*/  SHFL.BFLY PT, R57, R18, 0x2, 0x1f ;  /* 0x0c401f0012397f89 */ /* 0x000e6200000e0000 */
[----:B------:R-:W-:Y:S01]  /*30e0*/  @!P3 FMUL R55, R55, 16777216 ;  /* 0x4b8000003737b820 */ /* 0x000fe20000400000 */
[----:B------:R-:W-:Y:S01]  /*30f0*/  @!P6 FMUL R58, R58, 16777216 ;  /* 0x4b8000003a3ae820 */ /* 0x000fe20000400000 */
[----:B------:R-:W-:Y:S01]  /*3100*/  FSEL R17, R20, R9, P0 ;  /* 0x0000000914117208 */ /* 0x000fe20000000000 */
[----:B------:R-:W-:Y:S01]  /*3110*/  @!P1 FMUL R3, R3, 16777216 ;  /* 0x4b80000003039820 */ /* 0x000fe20000400000 */
[----:B------:R-:W-:Y:S01]  /*3120*/  FSETP.NEU.AND P0, PT, R32, RZ, PT ;  /* 0x000000ff2000720b */ /* 0x000fe20003f0d000 */
[----:B------:R-:W-:Y:S01]  /*3130*/  @!P3 FMUL R56, R56, 16777216 ;  /* 0x4b8000003838b820 */ /* 0x000fe20000400000 */
[----:B------:R-:W2:Y:S01]  /*3140*/  MUFU.RCP R55, R55 ;  /* 0x0000003700377308 */ /* 0x000ea20000001000 */
[----:B------:R-:W-:Y:S01]  /*3150*/  @!P6 FMUL R17, R17, 16777216 ;  /* 0x4b8000001111e820 */ /* 0x000fe20000400000 */
[----:B------:R-:W-:Y:S01]  /*3160*/  FSEL R20, R45, RZ, P0 ;  /* 0x000000ff2d147208 */ /* 0x000fe20000000000 */
[----:B0-----:R-:W-:Y:S01]  /*3170*/  FMUL R52, R52, R3 ;  /* 0x0000000334347220 */ /* 0x001fe20000400000 */
[----:B------:R-:W-:Y:S01]  /*3180*/  FSETP.NEU.AND P1, PT, R13, RZ, PT ;  /* 0x000000ff0d00720b */ /* 0x000fe20003f2d000 */
[----:B------:R-:W0:Y:S01]  /*3190*/  SHFL.BFLY PT, R45, R28, 0x2, 0x1f ;  /* 0x0c401f001c2d7f89 */ /* 0x000e2200000e0000 */
[----:B------:R-:W-:-:S02]  /*31a0*/  FSETP.NEU.AND P0, PT, R19, RZ, PT ;  /* 0x000000ff1300720b */ /* 0x000fc40003f0d000 */
[----:B------:R-:W3:Y:S02]  /*31b0*/  MUFU.RCP R58, R58 ;  /* 0x0000003a003a7308 */ /* 0x000ee40000001000 */
[----:B------:R-:W-:Y:S01]  /*31c0*/  FSEL R52, R52, RZ, P0 ;  /* 0x000000ff34347208 */ /* 0x000fe20000000000 */
[----:B--2---:R-:W-:Y:S01]  /*31d0*/  FMUL R55, R55, R56 ;  /* 0x0000003837377220 */ /* 0x004fe20000400000 */
[----:B-1----:R-:W-:Y:S01]  /*31e0*/  FADD R57, -R18, R57 ;  /* 0x0000003912397221 */ /* 0x002fe20000000100 */
[----:B------:R-:W1:Y:S01]  /*31f0*/  SHFL.BFLY PT, R56, R27, 0x2, 0x1f ;  /* 0x0c401f001b387f89 */ /* 0x000e6200000e0000 */
[----:B---3--:R-:W-:Y:S01]  /*3200*/  FMUL R3, R58, R17 ;  /* 0x000000113a037220 */ /* 0x008fe20000400000 */
[----:B------:R-:W-:Y:S01]  /*3210*/  FADD R58, -R25, R10 ;  /* 0x0000000a193a7221 */ /* 0x000fe20000000100 */
[----:B------:R-:W-:Y:S01]  /*3220*/  FSEL R17, R54, RZ, P1 ;  /* 0x000000ff36117208 */ /* 0x000fe20000800000 */
[----:B------:R-:W-:Y:S01]  /*3230*/  FMUL R54, R57, R57 ;  /* 0x0000003939367220 */ /* 0x000fe20000400000 */
[----:B------:R-:W-:Y:S01]  /*3240*/  FSETP.NEU.AND P1, PT, R37, RZ, PT ;  /* 0x000000ff2500720b */ /* 0x000fe20003f2d000 */
[C---:B------:R-:W-:Y:S01]  /*3250*/  FFMA R25, R58.reuse, R20, R25 ;  /* 0x000000143a197223 */ /* 0x040fe20000000019 */
[----:B------:R-:W-:Y:S01]  /*3260*/  FMUL R58, R58, R58 ;  /* 0x0000003a3a3a7220 */ /* 0x000fe20000400000 */
[----:B------:R-:W-:Y:S01]  /*3270*/  FMUL R54, R7, R54 ;  /* 0x0000003607367220 */ /* 0x000fe20000400000 */
[----:B------:R-:W-:Y:S01]  /*3280*/  FSEL R7, R55, RZ, P1 ;  /* 0x000000ff37077208 */ /* 0x000fe20000800000 */
[----:B------:R-:W-:Y:S01]  /*3290*/  FFMA R18, R57, R17, R18 ;  /* 0x0000001139127223 */ /* 0x000fe20000000012 */
[----:B------:R-:W-:Y:S01]  /*32a0*/  FMUL R47, R47, R58 ;  /* 0x0000003a2f2f7220 */ /* 0x000fe20000400000 */
[----:B------:R-:W-:Y:S01]  /*32b0*/  FSETP.NEU.AND P1, PT, R40, RZ, PT ;  /* 0x000000ff2800720b */ /* 0x000fe20003f2d000 */
[----:B------:R-:W2:Y:S01]  /*32c0*/  SHFL.BFLY PT, R58, R5, 0x8, 0x1f ;  /* 0x0d001f00053a7f89 */ /* 0x000ea200000e0000 */
[----:B0-----:R-:W-:-:S02]  /*32d0*/  FADD R55, -R28, R45 ;  /* 0x0000002d1c377221 */ /* 0x001fc40000000100 */
[----:B------:R-:W-:Y:S01]  /*32e0*/  FSEL R59, R26, RZ, P1 ;  /* 0x000000ff1a3b7208 */ /* 0x000fe20000800000 */
[----:B------:R-:W-:Y:S01]  /*32f0*/  FMUL R26, R61, R61 ;  /* 0x0000003d3d1a7220 */ /* 0x000fe20000400000 */
[----:B------:R-:W0:Y:S01]  /*3300*/  SHFL.BFLY PT, R57, R24, 0x2, 0x1f ;  /* 0x0c401f0018397f89 */ /* 0x000e2200000e0000 */
[----:B------:R-:W-:Y:S01]  /*3310*/  FFMA R28, R55, R7, R28 ;  /* 0x00000007371c7223 */ /* 0x000fe2000000001c */
[----:B-1----:R-:W-:Y:S01]  /*3320*/  FADD R56, -R27, R56 ;  /* 0x000000381b387221 */ /* 0x002fe20000000100 */
[----:B------:R-:W-:Y:S01]  /*3330*/  FMUL R26, R15, R26 ;  /* 0x0000001a0f1a7220 */ /* 0x000fe20000400000 */
[----:B------:R-:W-:Y:S01]  /*3340*/  FADD R15, R40, R40 ;  /* 0x00000028280f7221 */ /* 0x000fe20000000000 */
[----:B------:R-:W-:Y:S01]  /*3350*/  FFMA R4, R61, R59, R4 ;  /* 0x0000003b3d047223 */ /* 0x000fe20000000004 */
[----:B------:R-:W-:Y:S01]  /*3360*/  FMUL R45, R56, R56 ;  /* 0x00000038382d7220 */ /* 0x000fe20000400000 */
[----:B------:R-:W-:Y:S01]  /*3370*/  FMUL R55, R55, R55 ;  /* 0x0000003737377220 */ /* 0x000fe20000400000 */
[C---:B------:R-:W-:Y:S01]  /*3380*/  FMUL R60, R15.reuse, 0.25 ;  /* 0x3e8000000f3c7820 */ /* 0x040fe20000400000 */
[----:B------:R-:W-:Y:S01]  /*3390*/  FSETP.GT.AND P6, PT, |R15|, 8.50705917302346158658e+37, PT ;  /* 0x7e8000000f00780b */ /* 0x000fe20003fc4200 */
[----:B------:R-:W-:Y:S01]  /*33a0*/  FMUL R45, R8, R45 ;  /* 0x0000002d082d7220 */ /* 0x000fe20000400000 */
[----:B------:R-:W-:Y:S01]  /*33b0*/  FMUL R8, R6, R55 ;  /* 0x0000003706087220 */ /* 0x000fe20000400000 */
[----:B------:R-:W-:Y:S01]  /*33c0*/  FADD R55, R32, R32 ;  /* 0x0000002020377221 */ /* 0x000fe20000000000 */
[----:B------:R-:W-:Y:S01]  /*33d0*/  FSEL R49, R49, R40, P6 ;  /* 0x0000002831317208 */ /* 0x000fe20003000000 */
[----:B------:R-:W-:Y:S01]  /*33e0*/  FFMA R27, R56, R52, R27 ;  /* 0x00000034381b7223 */ /* 0x000fe2000000001b */
[----:B------:R-:W-:Y:S01]  /*33f0*/  FSEL R61, R60, R15, P6 ;  /* 0x0000000f3c3d7208 */ /* 0x000fe20003000000 */
[----:B------:R-:W-:Y:S01]  /*3400*/  FMUL R56, R55, 0.25 ;  /* 0x3e80000037387820 */ /* 0x000fe20000400000 */
[----:B------:R-:W-:Y:S01]  /*3410*/  FSETP.GEU.AND P6, PT, |R15|, 1.175494350822287508e-38, PT ;  /* 0x008000000f00780b */ /* 0x000fe20003fce200 */
[----:B------:R-:W1:Y:S01]  /*3420*/  S2R R10, SR_TID.X ;  /* 0x00000000000a7919 */ /* 0x000e620000002100 */
[----:B--2---:R-:W-:Y:S01]  /*3430*/  FADD R58, R5, R58 ;  /* 0x0000003a053a7221 */ /* 0x004fe20000000000 */
[----:B------:R-:W-:Y:S01]  /*3440*/  FADD R5, R13, R13 ;  /* 0x0000000d0d057221 */ /* 0x000fe20000000000 */
[----:B------:R-:W-:-:S02]  /*3450*/  FSETP.GEU.AND P2, PT, |R55|, 1.175494350822287508e-38, PT ;  /* 0x008000003700780b */ /* 0x000fc40003f4e200 */
[----:B------:R-:W-:Y:S01]  /*3460*/  FFMA R64, R59, R26, R58 ;  /* 0x0000001a3b407223 */ /* 0x000fe2000000003a */
[----:B------:R-:W-:Y:S01]  /*3470*/  FSETP.GT.AND P4, PT, |R55|, 8.50705917302346158658e+37, PT ;  /* 0x7e8000003700780b */ /* 0x000fe20003f84200 */
[----:B------:R-:W2:Y:S01]  /*3480*/  SHFL.BFLY PT, R59, R34, 0x2, 0x1f ;  /* 0x0c401f00223b7f89 */ /* 0x000ea200000e0000 */
[----:B------:R-:W-:Y:S01]  /*3490*/  FSETP.GEU.AND P1, PT, |R5|, 1.175494350822287508e-38, PT ;  /* 0x008000000500780b */ /* 0x000fe20003f2e200 */
[----:B0-----:R-:W-:Y:S01]  /*34a0*/  FADD R57, R24, R57 ;  /* 0x0000003918397221 */ /* 0x001fe20000000000 */
[----:B------:R-:W-:Y:S01]  /*34b0*/  FSEL R56, R56, R55, P4 ;  /* 0x0000003738387208 */ /* 0x000fe20002000000 */
[----:B------:R-:W0:Y:S01]  /*34c0*/  SHFL.BFLY PT, R63, R64, 0x4, 0x1f ;  /* 0x0c801f00403f7f89 */ /* 0x000e2200000e0000 */
[----:B------:R-:W-:Y:S01]  /*34d0*/  @!P6 FMUL R61, R61, 16777216 ;  /* 0x4b8000003d3de820 */ /* 0x000fe20000400000 */
[----:B------:R-:W-:Y:S01]  /*34e0*/  @!P6 FMUL R49, R49, 16777216 ;  /* 0x4b8000003131e820 */ /* 0x000fe20000400000 */
[----:B------:R-:W-:Y:S01]  /*34f0*/  FSEL R41, R41, R32, P4 ;  /* 0x0000002029297208 */ /* 0x000fe20002000000 */
[----:B------:R-:W-:Y:S01]  /*3500*/  FMUL R24, R5, 0.25 ;  /* 0x3e80000005187820 */ /* 0x000fe20000400000 */
[----:B------:R3:W4:Y:S01]  /*3510*/  MUFU.RCP R62, R61 ;  /* 0x0000003d003e7308 */ /* 0x0007220000001000 */
[----:B------:R-:W-:Y:S01]  /*3520*/  FSETP.NEU.AND P4, PT, R15, RZ, PT ;  /* 0x000000ff0f00720b */ /* 0x000fe20003f8d000 */
[----:B------:R-:W-:Y:S01]  /*3530*/  FFMA R47, R20, R47, R57 ;  /* 0x0000002f142f7223 */ /* 0x000fe20000000039 */
[----:B------:R-:W-:Y:S01]  /*3540*/  FSETP.GT.AND P3, PT, |R5|, 8.50705917302346158658e+37, PT ;  /* 0x7e8000000500780b */ /* 0x000fe20003f64200 */
[----:B------:R-:W-:Y:S01]  /*3550*/  FADD R57, R37, R37 ;  /* 0x0000002525397221 */ /* 0x000fe20000000000 */
[----:B------:R-:W-:Y:S01]  /*3560*/  @!P2 FMUL R56, R56, 16777216 ;  /* 0x4b8000003838a820 */ /* 0x000fe20000400000 */
[----:B------:R-:W-:Y:S01]  /*3570*/  @!P2 FMUL R41, R41, 16777216 ;  /* 0x4b8000002929a820 */ /* 0x000fe20000400000 */
[----:B------:R-:W-:Y:S01]  /*3580*/  FSEL R24, R24, R5, P3 ;  /* 0x0000000518187208 */ /* 0x000fe20001800000 */
[----:B---3--:R-:W3:Y:S01]  /*3590*/  SHFL.BFLY PT, R61, R14, 0x2, 0x1f ;  /* 0x0c401f000e3d7f89 */ /* 0x008ee200000e0000 */
[----:B------:R-:W-:-:S02]  /*35a0*/  FSEL R42, R42, R13, P3 ;  /* 0x0000000d2a2a7208 */ /* 0x000fc40001800000 */
[----:B------:R-:W5:Y:S01]  /*35b0*/  MUFU.RCP R56, R56 ;  /* 0x0000003800387308 */ /* 0x000f620000001000 */
[----:B------:R-:W-:Y:S01]  /*35c0*/  @!P1 FMUL R24, R24, 16777216 ;  /* 0x4b80000018189820 */ /* 0x000fe20000400000 */
[----:B------:R-:W-:Y:S01]  /*35d0*/  FSETP.NEU.AND P6, PT, R55, RZ, PT ;  /* 0x000000ff3700720b */ /* 0x000fe20003fcd000 */
[----:B----4-:R-:W-:Y:S01]  /*35e0*/  FMUL R49, R62, R49 ;  /* 0x000000313e317220 */ /* 0x010fe20000400000 */
[----:B--2---:R-:W-:Y:S01]  /*35f0*/  FADD R26, R34, R59 ;  /* 0x0000003b221a7221 */ /* 0x004fe20000000000 */
[----:B------:R-:W-:Y:S01]  /*3600*/  @!P1 FMUL R42, R42, 16777216 ;  /* 0x4b8000002a2a9820 */ /* 0x000fe20000400000 */
[----:B------:R-:W2:Y:S01]  /*3610*/  SHFL.BFLY PT, R59, R38, 0x2, 0x1f ;  /* 0x0c401f00263b7f89 */ /* 0x000ea200000e0000 */
[----:B0-----:R-:W-:Y:S01]  /*3620*/  FADD R62, R64, R63 ;  /* 0x0000003f403e7221 */ /* 0x001fe20000000000 */
[----:B------:R-:W-:Y:S01]  /*3630*/  FFMA R26, R17, R54, R26 ;  /* 0x00000036111a7223 */ /* 0x000fe2000000001a */
[----:B------:R-:W-:Y:S01]  /*3640*/  FADD R17, R19, R19 ;  /* 0x0000001313117221 */ /* 0x000fe20000000000 */
[----:B------:R-:W0:Y:S01]  /*3650*/  SHFL.BFLY PT, R63, R4, 0x4, 0x1f ;  /* 0x0c801f00043f7f89 */ /* 0x000e2200000e0000 */
[----:B------:R-:W-:-:S02]  /*3660*/  FSEL R49, R49, RZ, P4 ;  /* 0x000000ff31317208 */ /* 0x000fc40002000000 */
[----:B------:R-:W-:Y:S02]  /*3670*/  FSETP.GEU.AND P1, PT, |R57|, 1.175494350822287508e-38, PT ;  /* 0x008000003900780b */ /* 0x000fe40003f2e200 */
[C---:B------:R-:W-:Y:S02]  /*3680*/  FSETP.GEU.AND P2, PT, |R17|.reuse, 1.175494350822287508e-38, PT ;  /* 0x008000001100780b */ /* 0x040fe40003f4e200 */
[----:B------:R-:W-:Y:S02]  /*3690*/  FSETP.GT.AND P3, PT, |R17|, 8.50705917302346158658e+37, PT ;  /* 0x7e8000001100780b */ /* 0x000fe40003f64200 */
[----:B-1----:R-:W-:Y:S01]  /*36a0*/  LOP3.LUT P0, RZ, R10, 0x1f, RZ, 0xc0, !PT ;  /* 0x0000001f0aff7812 */ /* 0x002fe2000780c0ff */
[----:B---3--:R-:W-:Y:S01]  /*36b0*/  FADD R34, R14, R61 ;  /* 0x0000003d0e227221 */ /* 0x008fe20000000000 */
[----:B------:R-:W-:Y:S01]  /*36c0*/  FMUL R14, R57, 0.25 ;  /* 0x3e800000390e7820 */ /* 0x000fe20000400000 */
[----:B------:R-:W-:Y:S02]  /*36d0*/  FSEL R44, R44, R19, P3 ;  /* 0x000000132c2c7208 */ /* 0x000fe40001800000 */
[----:B------:R-:W-:Y:S01]  /*36e0*/  FFMA R8, R7, R8, R34 ;  /* 0x0000000807087223 */ /* 0x000fe20000000022 */
[----:B------:R-:W-:Y:S01]  /*36f0*/  FADD R7, R16, R16 ;  /* 0x0000001010077221 */ /* 0x000fe20000000000 */
[----:B------:R-:W-:-:S02]  /*3700*/  SHF.R.U32.HI R6, RZ, 0x3, R10 ;  /* 0x00000003ff067819 */ /* 0x000fc4000001160a */
[----:B------:R-:W-:Y:S01]  /*3710*/  @!P2 FMUL R44, R44, 16777216 ;  /* 0x4b8000002c2ca820 */ /* 0x000fe20000400000 */
[----:B--2---:R-:W-:Y:S01]  /*3720*/  FADD R59, R38, R59 ;  /* 0x0000003b263b7221 */ /* 0x004fe20000000000 */
[----:B------:R-:W-:Y:S01]  /*3730*/  FMUL R20, R7, 0.25 ;  /* 0x3e80000007147820 */ /* 0x000fe20000400000 */
[----:B------:R-:W-:Y:S01]  /*3740*/  LOP3.LUT R6, R6, 0x3c, RZ, 0xc0, !PT ;  /* 0x0000003c06067812 */ /* 0x000fe200078ec0ff */
[----:B0-----:R-:W-:Y:S01]  /*3750*/  FADD R63, -R4, R63 ;  /* 0x0000003f043f7221 */ /* 0x001fe20000000100 */
[----:B------:R-:W-:Y:S01]  /*3760*/  FFMA R45, R52, R45, R59 ;  /* 0x0000002d342d7223 */ /* 0x000fe2000000003b */
[----:B------:R-:W-:Y:S02]  /*3770*/  FADD R59, R48, R48 ;  /* 0x00000030303b7221 */ /* 0x000fe40000000000 */
[----:B------:R0:W-:Y:S01]  /*3780*/  @!P0 STS [R6+UR4+0x400], R55 ;  /* 0x0004003706008988 */ /* 0x0001e20008000804 */
[----:B------:R-:W-:Y:S01]  /*3790*/  FFMA R58, R63, R49, R4 ;  /* 0x000000313f3a7223 */ /* 0x000fe20000000004 */
[----:B------:R-:W-:Y:S01]  /*37a0*/  FMUL R4, R17, 0.25 ;  /* 0x3e80000011047820 */ /* 0x000fe20000400000 */
[----:B------:R-:W-:Y:S01]  /*37b0*/  FMUL R38, R59, 0.25 ;  /* 0x3e8000003b267820 */ /* 0x000fe20000400000 */
[----:B------:R-:W-:Y:S01]  /*37c0*/  FMUL R63, R63, R63 ;  /* 0x0000003f3f3f7220 */ /* 0x000fe20000400000 */
[----:B------:R-:W-:Y:S01]  /*37d0*/  FSETP.GEU.AND P4, PT, |R59|, 1.175494350822287508e-38, PT ;  /* 0x008000003b00780b */ /* 0x000fe20003f8e200 */
[----:B------:R-:W-:Y:S01]  /*37e0*/  @!P0 STS [R6+UR4+0x480], R17 ;  /* 0x0004801106008988 */ /* 0x000fe20008000804 */
[----:B------:R-:W-:Y:S01]  /*37f0*/  FSEL R4, R4, R17, P3 ;  /* 0x0000001104047208 */ /* 0x000fe20001800000 */
[----:B------:R-:W-:Y:S01]  /*3800*/  FMUL R63, R40, R63 ;  /* 0x0000003f283f7220 */ /* 0x000fe20000400000 */
[----:B------:R-:W-:Y:S01]  /*3810*/  FSETP.GT.AND P3, PT, |R57|, 8.50705917302346158658e+37, PT ;  /* 0x7e8000003900780b */ /* 0x000fe20003f64200 */
[----:B-----5:R-:W-:Y:S01]  /*3820*/  FMUL R40, R56, R41 ;  /* 0x0000002938287220 */ /* 0x020fe20000400000 */
[----:B0-----:R-:W-:Y:S01]  /*3830*/  FADD R55, R7, R7 ;  /* 0x0000000707377221 */ /* 0x001fe20000000000 */
[----:B------:R-:W-:Y:S01]  /*3840*/  @!P2 FMUL R4, R4, 16777216 ;  /* 0x4b8000000404a820 */ /* 0x000fe20000400000 */
[----:B------:R-:W-:Y:S01]  /*3850*/  FSEL R14, R14, R57, P3 ;  /* 0x000000390e0e7208 */ /* 0x000fe20001800000 */
[----:B------:R0:W-:Y:S01]  /*3860*/  @!P0 STS [R6+UR4+0x440], R5 ;  /* 0x0004400506008988 */ /* 0x0001e20008000804 */
[----:B------:R-:W-:Y:S01]  /*3870*/  FSEL R50, R50, R37, P3 ;  /* 0x0000002532327208 */ /* 0x000fe20001800000 */
[----:B------:R-:W-:Y:S01]  /*3880*/  FFMA R49, R49, R63, R62 ;  /* 0x0000003f31317223 */ /* 0x000fe2000000003e */
[C---:B------:R-:W-:Y:S01]  /*3890*/  FSETP.GEU.AND P2, PT, |R7|.reuse, 1.175494350822287508e-38, PT ;  /* 0x008000000700780b */ /* 0x040fe20003f4e200 */
[----:B------:R-:W-:Y:S01]  /*38a0*/  @!P1 FMUL R14, R14, 16777216 ;  /* 0x4b8000000e0e9820 */ /* 0x000fe20000400000 */
[----:B------:R-:W-:Y:S01]  /*38b0*/  FSETP.NEU.AND P3, PT, R48, RZ, PT ;  /* 0x000000ff3000720b */ /* 0x000fe20003f6d000 */
[----:B------:R-:W-:Y:S01]  /*38c0*/  @!P1 FMUL R50, R50, 16777216 ;  /* 0x4b80000032329820 */ /* 0x000fe20000400000 */
[----:B------:R-:W-:Y:S01]  /*38d0*/  FSETP.GT.AND P1, PT, |R7|, 8.50705917302346158658e+37, PT ;  /* 0x7e8000000700780b */ /* 0x000fe20003f24200 */
[----:B------:R-:W-:Y:S01]  /*38e0*/  @!P0 STS [R6+UR4+0x4c0], R57 ;  /* 0x0004c03906008988 */ /* 0x000fe20008000804 */
[----:B------:R-:W-:-:S02]  /*38f0*/  FSEL R34, R3, RZ, P3 ;  /* 0x000000ff03227208 */ /* 0x000fc40001800000 */
[----:B------:R-:W-:Y:S01]  /*3900*/  FSEL R52, R20, R7, P1 ;  /* 0x0000000714347208 */ /* 0x000fe20000800000 */
[----:B------:R-:W1:Y:S01]  /*3910*/  SHFL.BFLY PT, R56, R29, 0x2, 0x1f ;  /* 0x0c401f001d387f89 */ /* 0x000e6200000e0000 */
[----:B------:R-:W-:Y:S02]  /*3920*/  FSETP.GT.AND P3, PT, |R59|, 8.50705917302346158658e+37, PT ;  /* 0x7e8000003b00780b */ /* 0x000fe40003f64200 */
[----:B------:R-:W-:Y:S01]  /*3930*/  FSEL R39, R39, R16, P1 ;  /* 0x0000001027277208 */ /* 0x000fe20000800000 */
[----:B------:R-:W-:Y:S01]  /*3940*/  @!P2 FMUL R52, R52, 16777216 ;  /* 0x4b8000003434a820 */ /* 0x000fe20000400000 */
[----:B------:R-:W-:Y:S01]  /*3950*/  FSEL R3, R38, R59, P3 ;  /* 0x0000003b26037208 */ /* 0x000fe20001800000 */
[----:B------:R-:W-:Y:S01]  /*3960*/  FADD R38, R21, R21 ;  /* 0x0000001515267221 */ /* 0x000fe20000000000 */
[----:B------:R-:W-:Y:S01]  /*3970*/  FSEL R53, R53, R48, P3 ;  /* 0x0000003035357208 */ /* 0x000fe20001800000 */
[----:B------:R-:W-:Y:S01]  /*3980*/  @!P2 FMUL R39, R39, 16777216 ;  /* 0x4b8000002727a820 */ /* 0x000fe20000400000 */
[----:B------:R-:W-:Y:S01]  /*3990*/  FSETP.NEU.AND P3, PT, R17, RZ, PT ;  /* 0x000000ff1100720b */ /* 0x000fe20003f6d000 */
[----:B------:R-:W2:Y:S01]  /*39a0*/  MUFU.RCP R52, R52 ;  /* 0x0000003400347308 */ /* 0x000ea20000001000 */
[C---:B------:R-:W-:Y:S01]  /*39b0*/  FSETP.GEU.AND P1, PT, |R38|.reuse, 1.175494350822287508e-38, PT ;  /* 0x008000002600780b */ /* 0x040fe20003f2e200 */
[C---:B------:R-:W-:Y:S01]  /*39c0*/  FMUL R41, R38.reuse, 0.25 ;  /* 0x3e80000026297820 */ /* 0x040fe20000400000 */
[----:B------:R-:W-:Y:S01]  /*39d0*/  FSETP.GT.AND P2, PT, |R38|, 8.50705917302346158658e+37, PT ;  /* 0x7e8000002600780b */ /* 0x000fe20003f44200 */
[----:B------:R-:W-:Y:S01]  /*39e0*/  @!P4 FMUL R3, R3, 16777216 ;  /* 0x4b8000000303c820 */ /* 0x000fe20000400000 */
[----:B------:R-:W-:Y:S01]  /*39f0*/  FSEL R40, R40, RZ, P6 ;  /* 0x000000ff28287208 */ /* 0x000fe20003000000 */
[----:B------:R-:W-:Y:S01]  /*3a00*/  @!P4 FMUL R53, R53, 16777216 ;  /* 0x4b8000003535c820 */ /* 0x000fe20000400000 */
[----:B------:R-:W-:Y:S01]  /*3a10*/  FSEL R61, R22, R21, P2 ;  /* 0x00000015163d7208 */ /* 0x000fe20001000000 */
[----:B------:R-:W-:Y:S01]  /*3a20*/  @!P0 STS [R6+UR4+0x540], R55 ;  /* 0x0005403706008988 */ /* 0x000fe20008000804 */
[----:B------:R-:W-:Y:S01]  /*3a30*/  FSETP.NEU.AND P6, PT, R5, RZ, PT ;  /* 0x000000ff0500720b */ /* 0x000fe20003fcd000 */
[----:B0-----:R-:W-:Y:S01]  /*3a40*/  FADD R5, R15, R15 ;  /* 0x0000000f0f057221 */ /* 0x001fe20000000000 */
[----:B------:R-:W-:Y:S01]  /*3a50*/  FSETP.NEU.AND P4, PT, R7, RZ, PT ;  /* 0x000000ff0700720b */ /* 0x000fe20003f8d000 */
[----:B------:R-:W-:Y:S02]  /*3a60*/  @!P0 STS [R6+UR4+0x500], R59 ;  /* 0x0005003b06008988 */ /* 0x000fe40008000804 */
[----:B------:R-:W-:Y:S01]  /*3a70*/  @!P1 FMUL R61, R61, 16777216 ;  /* 0x4b8000003d3d9820 */ /* 0x000fe20000400000 */
[----:B--2---:R-:W-:Y:S01]  /*3a80*/  FMUL R17, R52, R39 ;  /* 0x0000002734117220 */ /* 0x004fe20000400000 */
[----:B------:R-:W-:Y:S01]  /*3a90*/  FSEL R52, R41, R38, P2 ;  /* 0x0000002629347208 */ /* 0x000fe20001000000 */
[----:B------:R0:W2:Y:S01]  /*3aa0*/  MUFU.RCP R39, R24 ;  /* 0x0000001800277308 */ /* 0x0000a20000001000 */
[----:B------:R-:W-:Y:S01]  /*3ab0*/  FSETP.GEU.AND P2, PT, |R55|, 1.175494350822287508e-38, PT ;  /* 0x008000003700780b */ /* 0x000fe20003f4e200 */
[----:B-1----:R-:W-:Y:S01]  /*3ac0*/  FADD R56, -R29, R56 ;  /* 0x000000381d387221 */ /* 0x002fe20000000100 */
[----:B------:R-:W-:Y:S01]  /*3ad0*/  FSEL R17, R17, RZ, P4 ;  /* 0x000000ff11117208 */ /* 0x000fe20002000000 */
[----:B------:R-:W-:Y:S01]  /*3ae0*/  @!P1 FMUL R52, R52, 16777216 ;  /* 0x4b80000034349820 */ /* 0x000fe20000400000 */
[----:B------:R-:W-:Y:S01]  /*3af0*/  FSETP.GT.AND P1, PT, |R55|, 8.50705917302346158658e+37, PT ;  /* 0x7e8000003700780b */ /* 0x000fe20003f24200 */
[C---:B------:R-:W-:Y:S01]  /*3b00*/  FFMA R29, R56.reuse, R34, R29 ;  /* 0x00000022381d7223 */ /* 0x040fe2000000001d */
[----:B------:R-:W-:Y:S01]  /*3b10*/  FSETP.NEU.AND P4, PT, R57, RZ, PT ;  /* 0x000000ff3900720b */ /* 0x000fe20003f8d000 */
[----:B------:R-:W-:Y:S01]  /*3b20*/  FMUL R56, R56, R56 ;  /* 0x0000003838387220 */ /* 0x000fe20000400000 */
[----:B0-----:R-:W-:Y:S01]  /*3b30*/  FMUL R24, R55, 0.25 ;  /* 0x3e80000037187820 */ /* 0x001fe20000400000 */
[----:B------:R-:W-:Y:S01]  /*3b40*/  FSEL R22, R20, R7, P1 ;  /* 0x0000000714167208 */ /* 0x000fe20000800000 */
[----:B------:R-:W0:Y:S01]  /*3b50*/  MUFU.RCP R52, R52 ;  /* 0x0000003400347308 */ /* 0x000e220000001000 */
[----:B------:R-:W-:-:S02]  /*3b60*/  FMUL R56, R9, R56 ;  /* 0x0000003809387220 */ /* 0x000fc40000400000 */
[----:B------:R-:W-:Y:S01]  /*3b70*/  FSEL R24, R24, R55, P1 ;  /* 0x0000003718187208 */ /* 0x000fe20000800000 */
[----:B--2---:R-:W-:Y:S01]  /*3b80*/  FMUL R39, R39, R42 ;  /* 0x0000002a27277220 */ /* 0x004fe20000400000 */
[C---:B------:R-:W-:Y:S01]  /*3b90*/  FSETP.GEU.AND P1, PT, |R5|.reuse, 1.175494350822287508e-38, PT ;  /* 0x008000000500780b */ /* 0x040fe20003f2e200 */
[----:B------:R-:W-:Y:S01]  /*3ba0*/  @!P2 FMUL R22, R22, 16777216 ;  /* 0x4b8000001616a820 */ /* 0x000fe20000400000 */
[C---:B------:R-:W-:Y:S01]  /*3bb0*/  FMUL R42, R5.reuse, 0.25 ;  /* 0x3e800000052a7820 */ /* 0x040fe20000400000 */
[----:B------:R-:W1:Y:S01]  /*3bc0*/  MUFU.RCP R57, R4 ;  /* 0x0000000400397308 */ /* 0x000e620000001000 */
[----:B------:R-:W-:Y:S01]  /*3bd0*/  @!P2 FMUL R24, R24, 16777216 ;  /* 0x4b8000001818a820 */ /* 0x000fe20000400000 */
[----:B------:R-:W-:Y:S01]  /*3be0*/  FSETP.GT.AND P2, PT, |R5|, 8.50705917302346158658e+37, PT ;  /* 0x7e8000000500780b */ /* 0x000fe20003f44200 */
[----:B------:R-:W2:Y:S01]  /*3bf0*/  SHFL.BFLY PT, R9, R26, 0x1, 0x1f ;  /* 0x0c201f001a097f89 */ /* 0x000ea200000e0000 */
[----:B------:R-:W-:Y:S02]  /*3c00*/  FSEL R39, R39, RZ, P6 ;  /* 0x000000ff27277208 */ /* 0x000fe40003000000 */
[----:B------:R-:W-:Y:S01]  /*3c10*/  FSEL R54, R42, R5, P2 ;  /* 0x000000052a367208 */ /* 0x000fe20001000000 */
[----:B0-----:R-:W-:Y:S01]  /*3c20*/  FMUL R52, R52, R61 ;  /* 0x0000003d34347220 */ /* 0x001fe20000400000 */
[----:B------:R-:W-:Y:S01]  /*3c30*/  FADD R61, R38, R38 ;  /* 0x00000026263d7221 */ /* 0x000fe20000000000 */
[----:B------:R-:W-:-:S02]  /*3c40*/  FSEL R63, R60, R15, P2 ;  /* 0x0000000f3c3f7208 */ /* 0x000fc40001000000 */
[----:B------:R-:W-:Y:S01]  /*3c50*/  @!P1 FMUL R54, R54, 16777216 ;  /* 0x4b80000036369820 */ /* 0x000fe20000400000 */
[----:B------:R-:W-:Y:S01]  /*3c60*/  FSETP.NEU.AND P6, PT, R38, RZ, PT ;  /* 0x000000ff2600720b */ /* 0x000fe20003fcd000 */
[----:B------:R-:W0:Y:S01]  /*3c70*/  MUFU.RCP R60, R3 ;  /* 0x00000003003c7308 */ /* 0x000e220000001000 */
[----:B------:R-:W-:Y:S01]  /*3c80*/  @!P1 FMUL R63, R63, 16777216 ;  /* 0x4b8000003f3f9820 */ /* 0x000fe20000400000 */
[----:B-1----:R-:W-:Y:S01]  /*3c90*/  FMUL R57, R57, R44 ;  /* 0x0000002c39397220 */ /* 0x002fe20000400000 */
[----:B------:R-:W-:Y:S01]  /*3ca0*/  FSEL R20, R52, RZ, P6 ;  /* 0x000000ff34147208 */ /* 0x000fe20003000000 */
[C---:B------:R-:W-:Y:S01]  /*3cb0*/  FMUL R52, R61.reuse, 0.25 ;  /* 0x3e8000003d347820 */ /* 0x040fe20000400000 */
[----:B------:R-:W-:Y:S01]  /*3cc0*/  FSETP.GT.AND P1, PT, |R61|, 8.50705917302346158658e+37, PT ;  /* 0x7e8000003d00780b */ /* 0x000fe20003f24200 */
[----:B------:R-:W-:Y:S01]  /*3cd0*/  @!P0 STS [R6+UR4+0x580], R61 ;  /* 0x0005803d06008988 */ /* 0x000fe20008000804 */
[----:B------:R-:W-:Y:S01]  /*3ce0*/  FSEL R4, R57, RZ, P3 ;  /* 0x000000ff39047208 */ /* 0x000fe20001800000 */
[----:B------:R-:W1:Y:S01]  /*3cf0*/  MUFU.RCP R54, R54 ;  /* 0x0000003600367308 */ /* 0x000e620000001000 */
[----:B------:R-:W-:-:S02]  /*3d00*/  FSETP.GEU.AND P3, PT, |R61|, 1.175494350822287508e-38, PT ;  /* 0x008000003d00780b */ /* 0x000fc40003f6e200 */
[----:B------:R-:W-:Y:S02]  /*3d10*/  FSEL R52, R52, R61, P1 ;  /* 0x0000003d34347208 */ /* 0x000fe40000800000 */
[----:B------:R-:W-:Y:S01]  /*3d20*/  FSEL R44, R41, R38, P1 ;  /* 0x00000026292c7208 */ /* 0x000fe20000800000 */
[----:B--2---:R-:W-:Y:S01]  /*3d30*/  FADD R26, R26, R9 ;  /* 0x000000091a1a7221 */ /* 0x004fe20000000000 */
[----:B------:R-:W-:Y:S01]  /*3d40*/  FSETP.NEU.AND P1, PT, R5, RZ, PT ;  /* 0x000000ff0500720b */ /* 0x000fe20003f2d000 */
[----:B------:R-:W2:Y:S01]  /*3d50*/  MUFU.RCP R57, R14 ;  /* 0x0000000e00397308 */ /* 0x000ea20000001000 */
[----:B0-----:R-:W-:Y:S01]  /*3d60*/  FMUL R53, R60, R53 ;  /* 0x000000353c357220 */ /* 0x001fe20000400000 */
[----:B------:R-:W-:Y:S01]  /*3d70*/  FSETP.NEU.AND P2, PT, R55, RZ, PT ;  /* 0x000000ff3700720b */ /* 0x000fe20003f4d000 */
[----:B------:R-:W0:Y:S01]  /*3d80*/  SHFL.BFLY PT, R60, R43, 0x2, 0x1f ;  /* 0x0c401f002b3c7f89 */ /* 0x000e2200000e0000 */
[----:B------:R-:W-:Y:S01]  /*3d90*/  FSETP.NEU.AND P6, PT, R59, RZ, PT ;  /* 0x000000ff3b00720b */ /* 0x000fe20003fcd000 */
[----:B------:R-:W-:Y:S01]  /*3da0*/  FADD R59, R5, R5 ;  /* 0x00000005053b7221 */ /* 0x000fe20000000000 */
[----:B------:R-:W-:Y:S01]  /*3db0*/  @!P3 FMUL R52, R52, 16777216 ;  /* 0x4b8000003434b820 */ /* 0x000fe20000400000 */
[----:B-1----:R-:W-:Y:S01]  /*3dc0*/  FMUL R63, R54, R63 ;  /* 0x0000003f363f7220 */ /* 0x002fe20000400000 */
[----:B------:R1:W3:Y:S01]  /*3dd0*/  MUFU.RCP R55, R24 ;  /* 0x0000001800377308 */ /* 0x0002e20000001000 */
[----:B------:R-:W-:Y:S01]  /*3de0*/  @!P3 FMUL R44, R44, 16777216 ;  /* 0x4b8000002c2cb820 */ /* 0x000fe20000400000 */
[C---:B------:R-:W-:Y:S01]  /*3df0*/  FSETP.GEU.AND P3, PT, |R59|.reuse, 1.175494350822287508e-38, PT ;  /* 0x008000003b00780b */ /* 0x040fe20003f6e200 */
[----:B------:R-:W-:Y:S01]  /*3e00*/  FMUL R54, R59, 0.25 ;  /* 0x3e8000003b367820 */ /* 0x000fe20000400000 */
[----:B------:R-:W-:Y:S01]  /*3e10*/  FSEL R41, R63, RZ, P1 ;  /* 0x000000ff3f297208 */ /* 0x000fe20000800000 */
[----:B------:R-:W-:Y:S01]  /*3e20*/  @!P0 STS [R6+UR4+0x5c0], R59 ;  /* 0x0005c03b06008988 */ /* 0x000fe20008000804 */
[----:B------:R-:W-:Y:S01]  /*3e30*/  FSETP.GT.AND P1, PT, |R59|, 8.50705917302346158658e+37, PT ;  /* 0x7e8000003b00780b */ /* 0x000fe20003f24200 */
[----:B--2---:R-:W-:Y:S01]  /*3e40*/  FMUL R50, R57, R50 ;  /* 0x0000003239327220 */ /* 0x004fe20000400000 */
[----:B------:R2:W4:Y:S01]  /*3e50*/  MUFU.RCP R63, R52 ;  /* 0x00000034003f7308 */ /* 0x0005220000001000 */
[----:B------:R-:W5:Y:S01]  /*3e60*/  SHFL.BFLY PT, R57, R30, 0x2, 0x1f ;  /* 0x0c401f001e397f89 */ /* 0x000f6200000e0000 */
[----:B------:R-:W-:-:S02]  /*3e70*/  FSEL R54, R54, R59, P1 ;  /* 0x0000003b36367208 */ /* 0x000fc40000800000 */
[----:B------:R-:W-:Y:S01]  /*3e80*/  FSEL R42, R42, R5, P1 ;  /* 0x000000052a2a7208 */ /* 0x000fe20000800000 */
[----:B-1----:R-:W1:Y:S01]  /*3e90*/  SHFL.BFLY PT, R24, R51, 0x2, 0x1f ;  /* 0x0c401f0033187f89 */ /* 0x002e6200000e0000 */
[----:B------:R-:W-:Y:S01]  /*3ea0*/  FSETP.NEU.AND P1, PT, R61, RZ, PT ;  /* 0x000000ff3d00720b */ /* 0x000fe20003f2d000 */
[----:B---3--:R-:W-:Y:S01]  /*3eb0*/  FMUL R3, R55, R22 ;  /* 0x0000001637037220 */ /* 0x008fe20000400000 */
[----:B------:R-:W-:Y:S01]  /*3ec0*/  @!P3 FMUL R54, R54, 16777216 ;  /* 0x4b8000003636b820 */ /* 0x000fe20000400000 */
[----:B------:R-:W3:Y:S01]  /*3ed0*/  SHFL.BFLY PT, R55, R58, 0x2, 0x1f ;  /* 0x0c401f003a377f89 */ /* 0x000ee200000e0000 */
[----:B------:R-:W-:Y:S01]  /*3ee0*/  @!P3 FMUL R42, R42, 16777216 ;  /* 0x4b8000002a2ab820 */ /* 0x000fe20000400000 */
[----:B0-----:R-:W-:Y:S01]  /*3ef0*/  FADD R43, R43, R60 ;  /* 0x0000003c2b2b7221 */ /* 0x001fe20000000000 */
[----:B------:R0:W0:Y:S01]  /*3f00*/  MUFU.RCP R61, R54 ;  /* 0x00000036003d7308 */ /* 0x0000220000001000 */
[----:B--2---:R-:W2:Y:S01]  /*3f10*/  SHFL.BFLY PT, R52, R49, 0x2, 0x1f ;  /* 0x0c401f0031347f89 */ /* 0x004ea200000e0000 */
[----:B------:R-:W-:Y:S01]  /*3f20*/  FSEL R3, R3, RZ, P2 ;  /* 0x000000ff03037208 */ /* 0x000fe20001000000 */
[----:B----4-:R-:W-:Y:S01]  /*3f30*/  FMUL R14, R63, R44 ;  /* 0x0000002c3f0e7220 */ /* 0x010fe20000400000 */
[----:B------:R-:W-:Y:S01]  /*3f40*/  FFMA R34, R34, R56, R43 ;  /* 0x0000003822227223 */ /* 0x000fe2000000002b */
[----:B------:R-:W4:Y:S01]  /*3f50*/  SHFL.BFLY PT, R44, R31, 0x2, 0x1f ;  /* 0x0c401f001f2c7f89 */ /* 0x000f2200000e0000 */
[----:B------:R-:W-:-:S02]  /*3f60*/  FSETP.NEU.AND P3, PT, R59, RZ, PT ;  /* 0x000000ff3b00720b */ /* 0x000fc40003f6d000 */
[----:B------:R-:W-:Y:S01]  /*3f70*/  FSEL R14, R14, RZ, P1 ;  /* 0x000000ff0e0e7208 */ /* 0x000fe20000800000 */
[----:B------:R-:W4:Y:S01]  /*3f80*/  SHFL.BFLY PT, R43, R18, 0x1, 0x1f ;  /* 0x0c201f00122b7f89 */ /* 0x000f2200000e0000 */
[----:B------:R-:W-:Y:S01]  /*3f90*/  ISETP.GE.AND P1, PT, R10, 0x80, PT ;  /* 0x000000800a00780c */ /* 0x000fe20003f26270 */
[----:B-----5:R-:W-:Y:S02]  /*3fa0*/  FADD R57, -R30, R57 ;  /* 0x000000391e397221 */ /* 0x020fe40000000100 */
[----:B0-----:R-:W0:Y:S01]  /*3fb0*/  SHFL.BFLY PT, R54, R25, 0x1, 0x1f ;  /* 0x0c201f0019367f89 */ /* 0x001e2200000e0000 */
[----:B------:R-:W-:Y:S01]  /*3fc0*/  FMUL R22, R61, R42 ;  /* 0x0000002a3d167220 */ /* 0x000fe20000400000 */
[C---:B------:R-:W-:Y:S01]  /*3fd0*/  FFMA R30, R57.reuse, R17, R30 ;  /* 0x00000011391e7223 */ /* 0x040fe2000000001e */
[----:B------:R-:W-:Y:S01]  /*3fe0*/  FMUL R57, R57, R57 ;  /* 0x0000003939397220 */ /* 0x000fe20000400000 */
[----:B-1----:R-:W-:Y:S02]  /*3ff0*/  FADD R60, R51, R24 ;  /* 0x00000018333c7221 */ /* 0x002fe40000000000 */
[----:B------:R-:W-:Y:S01]  /*4000*/  FSEL R22, R22, RZ, P3 ;  /* 0x000000ff16167208 */ /* 0x000fe20001800000 */
[----:B------:R-:W1:Y:S01]  /*4010*/  SHFL.BFLY PT, R24, R27, 0x1, 0x1f ;  /* 0x0c201f001b187f89 */ /* 0x000e6200000e0000 */
[----:B---3--:R-:W-:Y:S01]  /*4020*/  FADD R55, -R58, R55 ;  /* 0x000000373a377221 */ /* 0x008fe20000000100 */
[----:B------:R-:W-:-:S02]  /*4030*/  FMUL R16, R16, R57 ;  /* 0x0000003910107220 */ /* 0x000fc40000400000 */
[----:B------:R-:W3:Y:S01]  /*4040*/  SHFL.BFLY PT, R57, R46, 0x2, 0x1f ;  /* 0x0c401f002e397f89 */ /* 0x000ee200000e0000 */
[----:B------:R-:W-:Y:S01]  /*4050*/  FMUL R56, R55, R55 ;  /* 0x0000003737387220 */ /* 0x000fe20000400000 */
[----:B------:R-:W-:Y:S01]  /*4060*/  FFMA R16, R17, R16, R60 ;  /* 0x0000001011107223 */ /* 0x000fe2000000003c */
[----:B--2---:R-:W-:Y:S01]  /*4070*/  FADD R52, R49, R52 ;  /* 0x0000003431347221 */ /* 0x004fe20000000000 */
[----:B----4-:R-:W-:Y:S01]  /*4080*/  FADD R44, -R31, R44 ;  /* 0x0000002c1f2c7221 */ /* 0x010fe20000000100 */
[----:B------:R-:W-:Y:S01]  /*4090*/  FMUL R56, R15, R56 ;  /* 0x000000380f387220 */ /* 0x000fe20000400000 */
[----:B------:R-:W2:Y:S01]  /*40a0*/  SHFL.BFLY PT, R17, R8, 0x1, 0x1f ;  /* 0x0c201f0008117f89 */ /* 0x000ea200000e0000 */
[----:B------:R-:W-:Y:S01]  /*40b0*/  FFMA R58, R55, R41, R58 ;  /* 0x00000029373a7223 */ /* 0x000fe2000000003a */
[C---:B------:R-:W-:Y:S01]  /*40c0*/  FFMA R31, R44.reuse, R20, R31 ;  /* 0x000000142c1f7223 */ /* 0x040fe2000000001f */
[----:B------:R-:W-:Y:S01]  /*40d0*/  FMUL R42, R44, R44 ;  /* 0x0000002c2c2a7220 */ /* 0x000fe20000400000 */
[----:B------:R-:W-:Y:S01]  /*40e0*/  SHFL.BFLY PT, R15, R28, 0x1, 0x1f ;  /* 0x0c201f001c0f7f89 */ /* 0x000fe200000e0000 */
[----:B------:R-:W-:Y:S01]  /*40f0*/  FADD R43, -R18, R43 ;  /* 0x0000002b122b7221 */ /* 0x000fe20000000100 */
[----:B------:R-:W-:Y:S01]  /*4100*/  FFMA R41, R41, R56, R52 ;  /* 0x0000003829297223 */ /* 0x000fe20000000034 */
[----:B------:R-:W-:Y:S01]  /*4110*/  FMUL R21, R21, R42 ;  /* 0x0000002a15157220 */ /* 0x000fe20000400000 */
[----:B------:R-:W4:Y:S01]  /*4120*/  SHFL.BFLY PT, R44, R47, 0x1, 0x1f ;  /* 0x0c201f002f2c7f89 */ /* 0x000f2200000e0000 */
[----:B------:R-:W-:Y:S01]  /*4130*/  FFMA R49, R43, R39, R18 ;  /* 0x000000272b317223 */ /* 0x000fe20000000012 */
[----:B0-----:R-:W-:-:S02]  /*4140*/  FADD R54, -R25, R54 ;  /* 0x0000003619367221 */ /* 0x001fc40000000100 */
[----:B------:R-:W0:Y:S01]  /*4150*/  SHFL.BFLY PT, R42, R45, 0x1, 0x1f ;  /* 0x0c201f002d2a7f89 */ /* 0x000e2200000e0000 */
[----:B-1----:R-:W-:Y:S01]  /*4160*/  FADD R24, -R27, R24 ;  /* 0x000000181b187221 */ /* 0x002fe20000000100 */
[----:B------:R-:W-:Y:S02]  /*4170*/  FFMA R25, R54, R40, R25 ;  /* 0x0000002836197223 */ /* 0x000fe40000000019 */
[----:B------:R-:W1:Y:S01]  /*4180*/  SHFL.BFLY PT, R18, R29, 0x1, 0x1f ;  /* 0x0c201f001d127f89 */ /* 0x000e6200000e0000 */
[----:B------:R-:W-:Y:S01]  /*4190*/  FFMA R51, R24, R4, R27 ;  /* 0x0000000418337223 */ /* 0x000fe2000000001b */
[----:B---3--:R-:W-:Y:S02]  /*41a0*/  FADD R57, R46, R57 ;  /* 0x000000392e397221 */ /* 0x008fe40000000000 */
[----:B------:R-:W-:Y:S01]  /*41b0*/  SHFL.BFLY PT, R9, R30, 0x1, 0x1f ;  /* 0x0c201f001e097f89 */ /* 0x000fe200000e0000 */
[----:B------:R-:W-:Y:S01]  /*41c0*/  FMUL R24, R24, R24 ;  /* 0x0000001818187220 */ /* 0x000fe20000400000 */
[----:B------:R-:W-:Y:S01]  /*41d0*/  FFMA R20, R20, R21, R57 ;  /* 0x0000001514147223 */ /* 0x000fe20000000039 */
[----:B------:R-:W-:-:S02]  /*41e0*/  FMUL R21, R54, R54 ;  /* 0x0000003636157220 */ /* 0x000fc40000400000 */
[----:B------:R-:W-:Y:S01]  /*41f0*/  FMUL R19, R19, R24 ;  /* 0x0000001813137220 */ /* 0x000fe20000400000 */
[----:B--2---:R-:W-:Y:S01]  /*4200*/  FADD R8, R8, R17 ;  /* 0x0000001108087221 */ /* 0x004fe20000000000 */
[----:B------:R-:W2:Y:S01]  /*4210*/  SHFL.BFLY PT, R24, R31, 0x1, 0x1f ;  /* 0x0c201f001f187f89 */ /* 0x000ea200000e0000 */
[----:B------:R-:W-:-:S03]  /*4220*/  FMUL R32, R32, R21 ;  /* 0x0000001520207220 */ /* 0x000fc60000400000 */
[----:B------:R-:W3:Y:S01]  /*4230*/  SHFL.BFLY PT, R17, R20, 0x1, 0x1f ;  /* 0x0c201f0014117f89 */ /* 0x000ee200000e0000 */
[----:B----4-:R-:W-:Y:S01]  /*4240*/  FADD R47, R47, R44 ;  /* 0x0000002c2f2f7221 */ /* 0x010fe20000000000 */
[----:B------:R-:W-:Y:S01]  /*4250*/  FMUL R44, R43, R43 ;  /* 0x0000002b2b2c7220 */ /* 0x000fe20000400000 */
[----:B------:R-:W-:Y:S01]  /*4260*/  FADD R43, -R28, R15 ;  /* 0x0000000f1c2b7221 */ /* 0x000fe20000000100 */
[----:B------:R-:W4:Y:S01]  /*4270*/  SHFL.BFLY PT, R21, R34, 0x1, 0x1f ;  /* 0x0c201f0022157f89 */ /* 0x000f2200000e0000 */
[----:B0-----:R-:W-:Y:S01]  /*4280*/  FADD R45, R45, R42 ;  /* 0x0000002a2d2d7221 */ /* 0x001fe20000000000 */
[----:B------:R-:W-:Y:S01]  /*4290*/  FMUL R13, R13, R44 ;  /* 0x0000002c0d0d7220 */ /* 0x000fe20000400000 */
[----:B------:R-:W-:Y:S01]  /*42a0*/  FFMA R47, R40, R32, R47 ;  /* 0x00000020282f7223 */ /* 0x000fe2000000002f */
[----:B------:R-:W0:Y:S01]  /*42b0*/  SHFL.BFLY PT, R15, R58, 0x1, 0x1f ;  /* 0x0c201f003a0f7f89 */ /* 0x000e2200000e0000 */
[----:B-1----:R-:W-:Y:S01]  /*42c0*/  FADD R42, -R29, R18 ;  /* 0x000000121d2a7221 */ /* 0x002fe20000000100 */
[----:B------:R-:W-:Y:S01]  /*42d0*/  FFMA R13, R39, R13, R26 ;  /* 0x0000000d270d7223 */ /* 0x000fe2000000001a */
[----:B------:R-:W-:Y:S01]  /*42e0*/  FFMA R19, R4, R19, R45 ;  /* 0x0000001304137223 */ /* 0x000fe2000000002d */
[----:B------:R-:W1:Y:S01]  /*42f0*/  SHFL.BFLY PT, R27, R16, 0x1, 0x1f ;  /* 0x0c201f00101b7f89 */ /* 0x000e6200000e0000 */
[----:B------:R-:W-:-:S03]  /*4300*/  HFMA2.MMA R26, -RZ, RZ, 0.7080078125, -0.052093505859375 ;  /* 0x39aaaaabff1a7435 */ /* 0x000fc600000001ff */
[----:B------:R-:W5:Y:S04]  /*4310*/  SHFL.BFLY PT, R18, R41, 0x1, 0x1f ;  /* 0x0c201f0029127f89 */ /* 0x000f6800000e0000 */
[----:B------:R4:W-:Y:S01]  /*4320*/  @!P0 STS [R6+UR4], R25 ;  /* 0x0000001906008988 */ /* 0x0009e20008000804 */
[----:B--2---:R-:W-:-:S03]  /*4330*/  FADD R24, -R31, R24 ;  /* 0x000000181f187221 */ /* 0x004fc60000000100 */
[----:B------:R2:W-:Y:S01]  /*4340*/  @!P0 STS [R6+UR4+0x40], R49 ;  /* 0x0000403106008988 */ /* 0x0005e20008000804 */
[----:B---3--:R-:W-:Y:S01]  /*4350*/  FADD R17, R20, R17 ;  /* 0x0000001114117221 */ /* 0x008fe20000000000 */
[----:B------:R-:W-:Y:S02]  /*4360*/  FFMA R31, R24, R14, R31 ;  /* 0x0000000e181f7223 */ /* 0x000fe4000000001f */
[----:B------:R3:W-:Y:S01]  /*4370*/  @!P0 STS [R6+UR4+0x80], R51 ;  /* 0x0000803306008988 */ /* 0x0007e20008000804 */
[----:B----4-:R-:W-:Y:S01]  /*4380*/  FADD R21, R34, R21 ;  /* 0x0000001522157221 */ /* 0x010fe20000000000 */
[----:B------:R-:W-:Y:S01]  /*4390*/  FSEL R25, R50, RZ, P4 ;  /* 0x000000ff32197208 */ /* 0x000fe20002000000 */
[----:B0-----:R-:W-:Y:S01]  /*43a0*/  FADD R15, -R58, R15 ;  /* 0x0000000f3a0f7221 */ /* 0x001fe20000000100 */
[----:B------:R-:W-:Y:S03]  /*43b0*/  @!P0 STS [R6+UR4+0x180], R31 ;  /* 0x0001801f06008988 */ /* 0x000fe60008000804 */
[C---:B--2---:R-:W-:Y:S01]  /*43c0*/  FFMA R49, R43.reuse, R25, R28 ;  /* 0x000000192b317223 */ /* 0x044fe2000000001c */
[----:B------:R-:W-:Y:S01]  /*43d0*/  FMUL R28, R43, R43 ;  /* 0x0000002b2b1c7220 */ /* 0x000fe20000400000 */
[----:B------:R-:W-:Y:S01]  /*43e0*/  FADD R43, -R30, R9 ;  /* 0x000000091e2b7221 */ /* 0x000fe20000000100 */
[----:B------:R-:W-:Y:S01]  /*43f0*/  FMUL R9, R42, R42 ;  /* 0x0000002a2a097220 */ /* 0x000fe20000400000 */
[----:B------:R-:W-:Y:S01]  /*4400*/  FMUL R20, R15, R15 ;  /* 0x0000000f0f147220 */ /* 0x000fe20000400000 */
[----:B------:R-:W-:Y:S01]  /*4410*/  FMUL R37, R37, R28 ;  /* 0x0000001c25257220 */ /* 0x000fe20000400000 */
[C---:B---3--:R-:W-:Y:S01]  /*4420*/  FFMA R51, R43.reuse, R3, R30 ;  /* 0x000000032b337223 */ /* 0x048fe2000000001e */
[----:B------:R-:W-:Y:S01]  /*4430*/  FMUL R30, R43, R43 ;  /* 0x0000002b2b1e7220 */ /* 0x000fe20000400000 */
[----:B------:R-:W-:Y:S01]  /*4440*/  FSEL R28, R53, RZ, P6 ;  /* 0x000000ff351c7208 */ /* 0x000fe20003000000 */
[----:B------:R-:W-:Y:S01]  /*4450*/  FMUL R48, R48, R9 ;  /* 0x0000000930307220 */ /* 0x000fe20000400000 */
[----:B-1----:R-:W-:Y:S01]  /*4460*/  FADD R16, R16, R27 ;  /* 0x0000001b10107221 */ /* 0x002fe20000000000 */
[----:B------:R-:W-:Y:S01]  /*4470*/  FMUL R30, R7, R30 ;  /* 0x0000001e071e7220 */ /* 0x000fe20000400000 */
[----:B------:R-:W-:Y:S01]  /*4480*/  FMUL R7, R24, R24 ;  /* 0x0000001818077220 */ /* 0x000fe20000400000 */
[----:B-----5:R-:W-:Y:S01]  /*4490*/  FADD R41, R41, R18 ;  /* 0x0000001229297221 */ /* 0x020fe20000000000 */
[----:B------:R-:W-:Y:S01]  /*44a0*/  FMUL R20, R5, R20 ;  /* 0x0000001405147220 */ /* 0x000fe20000400000 */
[----:B------:R-:W-:Y:S01]  /*44b0*/  FFMA R29, R42, R28, R29 ;  /* 0x0000001c2a1d7223 */ /* 0x000fe2000000001d */
[----:B------:R-:W-:Y:S01]  /*44c0*/  FMUL R7, R38, R7 ;  /* 0x0000000726077220 */ /* 0x000fe20000400000 */
[----:B------:R-:W-:Y:S01]  /*44d0*/  FFMA R9, R15, R22, R58 ;  /* 0x000000160f097223 */ /* 0x000fe2000000003a */
[----:B------:R-:W-:Y:S01]  /*44e0*/  FFMA R37, R25, R37, R8 ;  /* 0x0000002519257223 */ /* 0x000fe20000000008 */
[----:B------:R-:W-:Y:S01]  /*44f0*/  FFMA R21, R28, R48, R21 ;  /* 0x000000301c157223 */ /* 0x000fe20000000015 */
[----:B------:R-:W-:Y:S01]  /*4500*/  FFMA R5, R3, R30, R16 ;  /* 0x0000001e03057223 */ /* 0x000fe20000000010 */
[----:B------:R-:W-:Y:S01]  /*4510*/  FFMA R17, R14, R7, R17 ;  /* 0x000000070e117223 */ /* 0x000fe20000000011 */
[----:B------:R-:W-:Y:S01]  /*4520*/  FFMA R41, R22, R20, R41 ;  /* 0x0000001416297223 */ /* 0x000fe20000000029 */
[----:B------:R-:W-:Y:S01]  /*4530*/  @!P0 STS [R6+UR4+0xc0], R49 ;  /* 0x0000c03106008988 */ /* 0x000fe20008000804 */
[----:B------:R-:W-:-:S02]  /*4540*/  LEA R3, R10, UR4, 0x2 ;  /* 0x000000040a037c11 */ /* 0x000fc4000f8e10ff */
[----:B------:R-:W-:Y:S01]  /*4550*/  LOP3.LUT R27, R10, 0x1ff, RZ, 0xc0, !PT ;  /* 0x000001ff0a1b7812 */ /* 0x000fe200078ec0ff */
[----:B------:R-:W-:Y:S01]  /*4560*/  @!P0 STS [R6+UR4+0x100], R29 ;  /* 0x0001001d06008988 */ /* 0x000fe20008000804 */
[----:B------:R-:W-:-:S03]  /*4570*/  MOV R28, 0xfffffe00 ;  /* 0xfffffe00001c7802 */ /* 0x000fc60000000f00 */
[----:B------:R-:W-:Y:S04]  /*4580*/  @!P0 STS [R6+UR4+0x140], R51 ;  /* 0x0001403306008988 */ /* 0x000fe80008000804 */
        /* <DEDUP_REMOVED lines=8> */
[----:B------:R-:W-:Y:S01]  /*4610*/  @!P0 STS [R6+UR4+0x3c0], R41 ;  /* 0x0003c02906008988 */ /* 0x000fe20008000804 */
[----:B------:R-:W-:-:S02]  /*4620*/  UMOV UR4, 0x400 ;  /* 0x0000040000047882 */ /* 0x000fc40000000000 */
[----:B------:R-:W-:Y:S01]  /*4630*/  UPRMT UR4, UR5, 0x654, UR4 ;  /* 0x0000065405047896 */ /* 0x000fe20008000004 */
[----:B------:R-:W-:Y:S06]  /*4640*/  BAR.SYNC.DEFER_BLOCKING 0x0 ;  /* 0x0000000000007b1d */ /* 0x000fec0000010000 */
[----:B------:R-:W0:Y:S04]  /*4650*/  @!P1 LDS R23, [R3+0x400] ;  /* 0x0004000003179984 */ /* 0x000e280000000800 */
[----:B------:R-:W-:Y:S04]  /*4660*/  @!P1 LDS R11, [R3] ;  /* 0x00000000030b9984 */ /* 0x000fe80000000800 */
[----:B------:R-:W1:Y:S04]  /*4670*/  @!P1 LDS R12, [R3+0x200] ;  /* 0x00020000030c9984 */ /* 0x000e680000000800 */
[----:B0-----:R-:W0:Y:S04]  /*4680*/  SHFL.BFLY PT, R8, R23, 0x8, 0x1f ;  /* 0x0d001f0017087f89 */ /* 0x001e2800000e0000 */
[----:B-1----:R-:W1:Y:S01]  /*4690*/  SHFL.BFLY PT, R5, R12, 0x8, 0x1f ;  /* 0x0d001f000c057f89 */ /* 0x002e6200000e0000 */
[----:B0-----:R-:W-:-:S04]  /*46a0*/  FADD R7, R23, R8 ;  /* 0x0000000817077221 */ /* 0x001fc80000000000 */
[C---:B------:R-:W-:Y:S01]  /*46b0*/  FMUL R4, R7.reuse, 0.25 ;  /* 0x3e80000007047820 */ /* 0x040fe20000400000 */
[C---:B------:R-:W-:Y:S01]  /*46c0*/  FSETP.GEU.AND P1, PT, |R7|.reuse, 1.175494350822287508e-38, PT ;  /* 0x008000000700780b */ /* 0x040fe20003f2e200 */
[----:B------:R-:W0:Y:S01]  /*46d0*/  SHFL.BFLY PT, R14, R7, 0x4, 0x1f ;  /* 0x0c801f00070e7f89 */ /* 0x000e2200000e0000 */
[----:B------:R-:W-:Y:S01]  /*46e0*/  FSETP.GT.AND P0, PT, |R7|, 8.50705917302346158658e+37, PT ;  /* 0x7e8000000700780b */ /* 0x000fe20003f04200 */
[----:B-1----:R-:W-:-:S03]  /*46f0*/  FADD R12, R12, R5 ;  /* 0x000000050c0c7221 */ /* 0x002fc60000000000 */
[----:B------:R-:W-:Y:S02]  /*4700*/  FSEL R6, R4, R7, P0 ;  /* 0x0000000704067208 */ /* 0x000fe40000000000 */
[----:B------:R-:W1:Y:S05]  /*4710*/  SHFL.BFLY PT, R4, R11, 0x8, 0x1f ;  /* 0x0d001f000b047f89 */ /* 0x000e6a00000e0000 */
[----:B------:R-:W-:Y:S02]  /*4720*/  @!P1 FMUL R6, R6, 16777216 ;  /* 0x4b80000006069820 */ /* 0x000fe40000400000 */
[----:B------:R-:W-:Y:S02]  /*4730*/  @P0 FMUL R8, R8, 0.25 ;  /* 0x3e80000008080820 */ /* 0x000fe40000400000 */
[----:B------:R-:W2:Y:S02]  /*4740*/  MUFU.RCP R9, R6 ;  /* 0x0000000600097308 */ /* 0x000ea40000001000 */
[----:B------:R-:W-:Y:S01]  /*4750*/  @!P1 FMUL R8, R8, 16777216 ;  /* 0x4b80000008089820 */ /* 0x000fe20000400000 */
[C---:B------:R-:W-:Y:S01]  /*4760*/  FSETP.NEU.AND P1, PT, R7.reuse, RZ, PT ;  /* 0x000000ff0700720b */ /* 0x040fe20003f2d000 */
[----:B0-----:R-:W-:-:S05]  /*4770*/  FADD R13, R7, R14 ;  /* 0x0000000e070d7221 */ /* 0x001fca0000000000 */
[----:B------:R-:W-:Y:S01]  /*4780*/  FSETP.GEU.AND P2, PT, |R13|, 1.175494350822287508e-38, PT ;  /* 0x008000000d00780b */ /* 0x000fe20003f4e200 */
[----:B------:R-:W0:Y:S01]  /*4790*/  SHFL.BFLY PT, R16, R13, 0x2, 0x1f ;  /* 0x0c401f000d107f89 */ /* 0x000e2200000e0000 */
[----:B--2---:R-:W-:Y:S01]  /*47a0*/  FMUL R9, R9, R8 ;  /* 0x0000000809097220 */ /* 0x004fe20000400000 */
[----:B------:R-:W-:Y:S01]  /*47b0*/  FMUL R8, R13, 0.25 ;  /* 0x3e8000000d087820 */ /* 0x000fe20000400000 */
[----:B-1----:R-:W-:Y:S01]  /*47c0*/  FADD R4, -R11, R4 ;  /* 0x000000040b047221 */ /* 0x002fe20000000100 */
[----:B------:R-:W-:Y:S02]  /*47d0*/  FSETP.GT.AND P0, PT, |R13|, 8.50705917302346158658e+37, PT ;  /* 0x7e8000000d00780b */ /* 0x000fe40003f04200 */
[----:B------:R-:W-:Y:S01]  /*47e0*/  FSEL R9, R9, RZ, P1 ;  /* 0x000000ff09097208 */ /* 0x000fe20000800000 */
[----:B------:R-:W-:Y:S01]  /*47f0*/  FMUL R6, R4, R4 ;  /* 0x0000000404067220 */ /* 0x000fe20000400000 */
[----:B------:R-:W-:Y:S02]  /*4800*/  FSEL R8, R8, R13, P0 ;  /* 0x0000000d08087208 */ /* 0x000fe40000000000 */
[----:B------:R-:W-:Y:S01]  /*4810*/  FSETP.NEU.AND P1, PT, R13, RZ, PT ;  /* 0x000000ff0d00720b */ /* 0x000fe20003f2d000 */
[----:B------:R-:W-:Y:S01]  /*4820*/  FFMA R4, R4, R9, R11 ;  /* 0x0000000904047223 */ /* 0x000fe2000000000b */
[----:B------:R-:W-:Y:S01]  /*4830*/  FMUL R6, R23, R6 ;  /* 0x0000000617067220 */ /* 0x000fe20000400000 */
[----:B------:R-:W-:-:S03]  /*4840*/  @!P2 FMUL R8, R8, 16777216 ;  /* 0x4b8000000808a820 */ /* 0x000fc60000400000 */
[----:B------:R-:W1:Y:S01]  /*4850*/  SHFL.BFLY PT, R5, R4, 0x4, 0x1f ;  /* 0x0c801f0004057f89 */ /* 0x000e6200000e0000 */
[----:B------:R-:W-:Y:S01]  /*4860*/  FFMA R6, R9, R6, R12 ;  /* 0x0000000609067223 */ /* 0x000fe2000000000c */
[----:B------:R-:W2:Y:S01]  /*4870*/  MUFU.RCP R11, R8 ;  /* 0x00000008000b7308 */ /* 0x000ea20000001000 */
[----:B------:R-:W-:-:S03]  /*4880*/  @P0 FMUL R14, R14, 0.25 ;  /* 0x3e8000000e0e0820 */ /* 0x000fc60000400000 */
[----:B------:R-:W3:Y:S01]  /*4890*/  SHFL.BFLY PT, R9, R6, 0x4, 0x1f ;  /* 0x0c801f0006097f89 */ /* 0x000ee200000e0000 */
[----:B------:R-:W-:Y:S01]  /*48a0*/  @!P2 FMUL R14, R14, 16777216 ;  /* 0x4b8000000e0ea820 */ /* 0x000fe20000400000 */
[----:B0-----:R-:W-:-:S04]  /*48b0*/  FADD R12, R13, R16 ;  /* 0x000000100d0c7221 */ /* 0x001fc80000000000 */
[C---:B------:R-:W-:Y:S01]  /*48c0*/  FMUL R15, R12.reuse, 0.25 ;  /* 0x3e8000000c0f7820 */ /* 0x040fe20000400000 */
[C---:B------:R-:W-:Y:S02]  /*48d0*/  FSETP.GEU.AND P2, PT, |R12|.reuse, 1.175494350822287508e-38, PT ;  /* 0x008000000c00780b */ /* 0x040fe40003f4e200 */
[----:B------:R-:W-:Y:S01]  /*48e0*/  FSETP.GT.AND P0, PT, |R12|, 8.50705917302346158658e+37, PT ;  /* 0x7e8000000c00780b */ /* 0x000fe20003f04200 */
[----:B--2---:R-:W-:-:S03]  /*48f0*/  FMUL R11, R11, R14 ;  /* 0x0000000e0b0b7220 */ /* 0x004fc60000400000 */
[----:B------:R-:W-:Y:S02]  /*4900*/  FSEL R15, R15, R12, P0 ;  /* 0x0000000c0f0f7208 */ /* 0x000fe40000000000 */
[----:B------:R-:W-:Y:S01]  /*4910*/  FSEL R11, R11, RZ, P1 ;  /* 0x000000ff0b0b7208 */ /* 0x000fe20000800000 */
[----:B-1----:R-:W-:-:S04]  /*4920*/  FADD R5, -R4, R5 ;  /* 0x0000000504057221 */ /* 0x002fc80000000100 */
[----:B------:R-:W-:Y:S01]  /*4930*/  @!P2 FMUL R15, R15, 16777216 ;  /* 0x4b8000000f0fa820 */ /* 0x000fe20000400000 */
[C---:B------:R-:W-:Y:S01]  /*4940*/  FFMA R4, R5.reuse, R11, R4 ;  /* 0x0000000b05047223 */ /* 0x040fe20000000004 */
[----:B------:R-:W-:Y:S01]  /*4950*/  FMUL R8, R5, R5 ;  /* 0x0000000505087220 */ /* 0x000fe20000400000 */
[----:B---3--:R-:W-:Y:S01]  /*4960*/  FADD R6, R6, R9 ;  /* 0x0000000906067221 */ /* 0x008fe20000000000 */
[----:B------:R-:W-:Y:S01]  /*4970*/  @P0 FMUL R16, R16, 0.25 ;  /* 0x3e80000010100820 */ /* 0x000fe20000400000 */
[----:B------:R-:W0:Y:S01]  /*4980*/  SHFL.BFLY PT, R9, R12, 0x1, 0x1f ;  /* 0x0c201f000c097f89 */ /* 0x000e2200000e0000 */
[----:B------:R-:W-:Y:S01]  /*4990*/  FMUL R8, R7, R8 ;  /* 0x0000000807087220 */ /* 0x000fe20000400000 */
[----:B------:R-:W1:Y:S01]  /*49a0*/  MUFU.RCP R15, R15 ;  /* 0x0000000f000f7308 */ /* 0x000e620000001000 */
[----:B------:R-:W-:Y:S01]  /*49b0*/  @!P2 FMUL R16, R16, 16777216 ;  /* 0x4b8000001010a820 */ /* 0x000fe20000400000 */
[----:B------:R-:W2:Y:S01]  /*49c0*/  SHFL.BFLY PT, R5, R4, 0x2, 0x1f ;  /* 0x0c401f0004057f89 */ /* 0x000ea200000e0000 */
[----:B------:R-:W-:Y:S01]  /*49d0*/  FFMA R6, R11, R8, R6 ;  /* 0x000000080b067223 */ /* 0x000fe20000000006 */
[----:B------:R-:W-:-:S04]  /*49e0*/  FSETP.NEU.AND P0, PT, R12, RZ, PT ;  /* 0x000000ff0c00720b */ /* 0x000fc80003f0d000 */
[----:B------:R-:W3:Y:S01]  /*49f0*/  SHFL.BFLY PT, R7, R6, 0x2, 0x1f ;  /* 0x0c401f0006077f89 */ /* 0x000ee200000e0000 */
[----:B-1----:R-:W-:-:S05]  /*4a00*/  FMUL R16, R15, R16 ;  /* 0x000000100f107220 */ /* 0x002fca0000400000 */
[----:B------:R-:W-:Y:S01]  /*4a10*/  FSEL R16, R16, RZ, P0 ;  /* 0x000000ff10107208 */ /* 0x000fe20000000000 */
[----:B0-----:R-:W-:Y:S01]  /*4a20*/  FADD R14, R12, R9 ;  /* 0x000000090c0e7221 */ /* 0x001fe20000000000 */
[----:B--2---:R-:W-:-:S04]  /*4a30*/  FADD R5, -R4, R5 ;  /* 0x0000000504057221 */ /* 0x004fc80000000100 */
[C---:B------:R-:W-:Y:S02]  /*4a40*/  FSETP.GEU.AND P1, PT, |R14|.reuse, 1.175494350822287508e-38, PT ;  /* 0x008000000e00780b */ /* 0x040fe40003f2e200 */
[C---:B------:R-:W-:Y:S01]  /*4a50*/  FSETP.GT.AND P0, PT, |R14|.reuse, 8.50705917302346158658e+37, PT ;  /* 0x7e8000000e00780b */ /* 0x040fe20003f04200 */
[C---:B------:R-:W-:Y:S01]  /*4a60*/  FFMA R4, R5.reuse, R16, R4 ;  /* 0x0000001005047223 */ /* 0x040fe20000000004 */
[----:B------:R-:W-:Y:S01]  /*4a70*/  FMUL R8, R5, R5 ;  /* 0x0000000505087220 */ /* 0x000fe20000400000 */
[----:B------:R-:W-:Y:S01]  /*4a80*/  FMUL R5, R14, 0.25 ;  /* 0x3e8000000e057820 */ /* 0x000fe20000400000 */
[----:B---3--:R-:W-:Y:S02]  /*4a90*/  FADD R7, R6, R7 ;  /* 0x0000000706077221 */ /* 0x008fe40000000000 */
[----:B------:R-:W-:Y:S02]  /*4aa0*/  FMUL R8, R13, R8 ;  /* 0x000000080d087220 */ /* 0x000fe40000400000 */
[----:B------:R-:W-:-:S02]  /*4ab0*/  FSEL R11, R5, R14, P0 ;  /* 0x0000000e050b7208 */ /* 0x000fc40000000000 */
[----:B------:R-:W0:Y:S01]  /*4ac0*/  SHFL.BFLY PT, R5, R4, 0x1, 0x1f ;  /* 0x0c201f0004057f89 */ /* 0x000e2200000e0000 */
[----:B------:R-:W-:Y:S02]  /*4ad0*/  FFMA R7, R16, R8, R7 ;  /* 0x0000000810077223 */ /* 0x000fe40000000007 */
[----:B------:R-:W-:Y:S01]  /*4ae0*/  @!P1 FMUL R11, R11, 16777216 ;  /* 0x4b8000000b0b9820 */ /* 0x000fe20000400000 */
[----:B------:R-:W-:Y:S01]  /*4af0*/  @P0 FMUL R9, R9, 0.25 ;  /* 0x3e80000009090820 */ /* 0x000fe20000400000 */
[----:B------:R-:W-:Y:S01]  /*4b00*/  LOP3.LUT P0, RZ, R10, 0xf, RZ, 0xc0, !PT ;  /* 0x0000000f0aff7812 */ /* 0x000fe2000780c0ff */
[----:B------:R-:W1:Y:S01]  /*4b10*/  SHFL.BFLY PT, R6, R7, 0x1, 0x1f ;  /* 0x0c201f0007067f89 */ /* 0x000e6200000e0000 */
[----:B------:R-:W2:Y:S01]  /*4b20*/  MUFU.RCP R8, R11 ;  /* 0x0000000b00087308 */ /* 0x000ea20000001000 */
[----:B------:R-:W-:Y:S01]  /*4b30*/  @!P1 FMUL R9, R9, 16777216 ;  /* 0x4b80000009099820 */ /* 0x000fe20000400000 */
[----:B------:R-:W-:Y:S02]  /*4b40*/  FSETP.NEU.AND P1, PT, R14, RZ, PT ;  /* 0x000000ff0e00720b */ /* 0x000fe40003f2d000 */
[----:B------:R-:W-:Y:S01]  /*4b50*/  ISETP.LT.AND P0, PT, R10, 0x80, !P0 ;  /* 0x000000800a00780c */ /* 0x000fe20004701270 */
[----:B--2---:R-:W-:Y:S01]  /*4b60*/  FMUL R8, R8, R9 ;  /* 0x0000000908087220 */ /* 0x004fe20000400000 */
[----:B0-----:R-:W-:-:S11]  /*4b70*/  FADD R5, -R4, R5 ;  /* 0x0000000504057221 */ /* 0x001fd60000000100 */
[----:B------:R-:W-:Y:S01]  /*4b80*/  @P0 STS [R3+0x400], R14 ;  /* 0x0004000e03000388 */ /* 0x000fe20000000800 */
[----:B------:R-:W-:Y:S01]  /*4b90*/  FSEL R8, R8, RZ, P1 ;  /* 0x000000ff08087208 */ /* 0x000fe20000800000 */
[----:B------:R-:W-:Y:S01]  /*4ba0*/  FMUL R9, R5, R5 ;  /* 0x0000000505097220 */ /* 0x000fe20000400000 */
[----:B-1----:R-:W-:-:S03]  /*4bb0*/  FADD R7, R7, R6 ;  /* 0x0000000607077221 */ /* 0x002fc60000000000 */
[----:B------:R-:W-:Y:S01]  /*4bc0*/  FMUL R9, R12, R9 ;  /* 0x000000090c097220 */ /* 0x000fe20000400000 */
[----:B------:R-:W-:-:S03]  /*4bd0*/  FFMA R4, R5, R8, R4 ;  /* 0x0000000805047223 */ /* 0x000fc60000000004 */
[----:B------:R-:W-:Y:S02]  /*4be0*/  FFMA R8, R8, R9, R7 ;  /* 0x0000000908087223 */ /* 0x000fe40000000007 */
[----:B------:R-:W-:Y:S04]  /*4bf0*/  @P0 STS [R3], R4 ;  /* 0x0000000403000388 */ /* 0x000fe80000000800 */
[----:B------:R-:W-:Y:S01]  /*4c00*/  @P0 STS [R3+0x200], R8 ;  /* 0x0002000803000388 */ /* 0x000fe20000000800 */
[----:B------:R-:W-:Y:S06]  /*4c10*/  BAR.SYNC.DEFER_BLOCKING 0x0 ;  /* 0x0000000000007b1d */ /* 0x000fec0000010000 */
[----:B------:R-:W0:Y:S04]  /*4c20*/  LDS R5, [UR4+0x200] ;  /* 0x00020004ff057984 */ /* 0x000e280008000800 */
[----:B------:R-:W1:Y:S04]  /*4c30*/  LDS R6, [UR4+0x240] ;  /* 0x00024004ff067984 */ /* 0x000e680008000800 */
[----:B------:R-:W2:Y:S04]  /*4c40*/  LDS R7, [UR4+0x280] ;  /* 0x00028004ff077984 */ /* 0x000ea80008000800 */
[----:B------:R-:W3:Y:S04]  /*4c50*/  LDS R24, [UR4+0x340] ;  /* 0x00034004ff187984 */ /* 0x000ee80008000800 */
[----:B------:R-:W4:Y:S04]  /*4c60*/  LDS R25, [UR4+0x380] ;  /* 0x00038004ff197984 */ /* 0x000f280008000800 */
[----:B------:R-:W5:Y:S04]  /*4c70*/  LDS R9, [UR4+0x2c0] ;  /* 0x0002c004ff097984 */ /* 0x000f680008000800 */
[----:B------:R-:W5:Y:S04]  /*4c80*/  LDS R8, [UR4+0x3c0] ;  /* 0x0003c004ff087984 */ /* 0x000f680008000800 */
[----:B------:R-:W5:Y:S04]  /*4c90*/  LDS R11, [UR4+0x300] ;  /* 0x00030004ff0b7984 */ /* 0x000f680008000800 */
[----:B------:R-:W5:Y:S04]  /*4ca0*/  LDS R18, [UR4] ;  /* 0x00000004ff127984 */ /* 0x000f680008000800 */
[----:B------:R-:W5:Y:S01]  /*4cb0*/  LDS R17, [UR4+0x40] ;  /* 0x00004004ff117984 */ /* 0x000f620008000800 */
[----:B0-----:R-:W-:-:S03]  /*4cc0*/  FFMA R13, R5, R26, 9.9999999747524270788e-07 ;  /* 0x358637bd050d7423 */ /* 0x001fc6000000001a */
[----:B------:R-:W0:Y:S01]  /*4cd0*/  LDS R15, [UR4+0x80] ;  /* 0x00008004ff0f7984 */ /* 0x000e220008000800 */
[----:B------:R-:W5:Y:S01]  /*4ce0*/  LDC.64 R4, c[0x0][0x228] ;  /* 0x00008a00ff047b82 */ /* 0x000f620000000a00 */
[----:B------:R3:W0:Y:S02]  /*4cf0*/  MUFU.RSQ R3, R13 ;  /* 0x0000000d00037308 */ /* 0x0006240000001400 */
[----:B------:R-:W0:Y:S01]  /*4d00*/  LDS R14, [UR4+0xc0] ;  /* 0x0000c004ff0e7984 */ /* 0x000e220008000800 */
[-C--:B-1----:R-:W-:Y:S01]  /*4d10*/  FFMA R6, R6, R26.reuse, 9.9999999747524270788e-07 ;  /* 0x358637bd06067423 */ /* 0x082fe2000000001a */
[-C--:B--2---:R-:W-:Y:S02]  /*4d20*/  FFMA R16, R7, R26.reuse, 9.9999999747524270788e-07 ;  /* 0x358637bd07107423 */ /* 0x084fe4000000001a */
[----:B------:R-:W1:Y:S02]  /*4d30*/  LDS R22, [UR4+0x140] ;  /* 0x00014004ff167984 */ /* 0x000e640008000800 */
[----:B------:R2:W0:Y:S02]  /*4d40*/  MUFU.RSQ R12, R6 ;  /* 0x00000006000c7308 */ /* 0x0004240000001400 */
[----:B---3--:R-:W1:Y:S01]  /*4d50*/  LDS R13, [UR4+0x100] ;  /* 0x00010004ff0d7984 */ /* 0x008e620008000800 */
[-C--:B------:R-:W-:Y:S01]  /*4d60*/  FFMA R24, R24, R26.reuse, 9.9999999747524270788e-07 ;  /* 0x358637bd18187423 */ /* 0x080fe2000000001a */
[----:B----4-:R-:W-:-:S02]  /*4d70*/  FFMA R25, R25, R26, 9.9999999747524270788e-07 ;  /* 0x358637bd19197423 */ /* 0x010fc4000000001a */
[----:B------:R-:W1:Y:S01]  /*4d80*/  LDS R21, [UR4+0x180] ;  /* 0x00018004ff157984 */ /* 0x000e620008000800 */
[----:B-----5:R-:W-:-:S03]  /*4d90*/  FFMA R9, R9, R26, 9.9999999747524270788e-07 ;  /* 0x358637bd09097423 */ /* 0x020fc6000000001a */
[----:B------:R-:W0:Y:S01]  /*4da0*/  LDS R20, [UR4+0x1c0] ;  /* 0x0001c004ff147984 */ /* 0x000e220008000800 */
[----:B--2---:R-:W2:Y:S01]  /*4db0*/  LDC.64 R6, c[0x0][0x220] ;  /* 0x00008800ff067b82 */ /* 0x004ea20000000a00 */
[----:B------:R-:W0:Y:S01]  /*4dc0*/  MUFU.RSQ R16, R16 ;  /* 0x0000001000107308 */ /* 0x000e220000001400 */
[----:B------:R-:W-:Y:S01]  /*4dd0*/  FFMA R8, R8, R26, 9.9999999747524270788e-07 ;  /* 0x358637bd08087423 */ /* 0x000fe2000000001a */
[----:B------:R-:W-:-:S04]  /*4de0*/  IMAD.WIDE.U32 R4, R27, 0x2, R4 ;  /* 0x000000021b047825 */ /* 0x000fc800078e0004 */
[----:B------:R-:W-:Y:S02]  /*4df0*/  FFMA R11, R11, R26, 9.9999999747524270788e-07 ;  /* 0x358637bd0b0b7423 */ /* 0x000fe4000000001a */
[----:B------:R-:W0:Y:S01]  /*4e00*/  MUFU.RSQ R19, R9 ;  /* 0x0000000900137308 */ /* 0x000e220000001400 */
[----:B------:R-:W-:Y:S02]  /*4e10*/  MOV R29, R4 ;  /* 0x00000004001d7202 */ /* 0x000fe40000000f00 */
[----:B------:R-:W-:-:S05]  /*4e20*/  MOV R32, R5 ;  /* 0x0000000500207202 */ /* 0x000fca0000000f00 */
[----:B------:R-:W0:Y:S01]  /*4e30*/  MUFU.RSQ R24, R24 ;  /* 0x0000001800187308 */ /* 0x000e220000001400 */
[----:B--2---:R-:W-:-:S07]  /*4e40*/  IMAD.WIDE.U32 R6, R27, 0x2, R6 ;  /* 0x000000021b067825 */ /* 0x004fce00078e0006 */
[----:B------:R-:W1:Y:S01]  /*4e50*/  MUFU.RSQ R25, R25 ;  /* 0x0000001900197308 */ /* 0x000e620000001400 */
[----:B------:R-:W-:-:S07]  /*4e60*/  MOV R10, R6 ;  /* 0x00000006000a7202 */ /* 0x000fce0000000f00 */
[----:B------:R-:W0:Y:S08]  /*4e70*/  MUFU.RSQ R26, R8 ;  /* 0x00000008001a7308 */ /* 0x000e300000001400 */
[----:B------:R2:W0:Y:S02]  /*4e80*/  MUFU.RSQ R23, R11 ;  /* 0x0000000b00177308 */ /* 0x0004240000001400 */
[----:B-12---:R-:W-:-:S07]  /*4e90*/  MOV R11, R7 ;  /* 0x00000007000b7202 */ /* 0x006fce0000000f00 */
.L_x_2:
[----:B------:R-:W1:Y:S01]  /*4ea0*/  LDC.64 R8, c[0x0][0x210] ;  /* 0x00008400ff087b82 */ /* 0x000e620000000a00 */
[----:B------:R-:W-:Y:S02]  /*4eb0*/  IADD3 R28, R28, 0x200, RZ ;  /* 0x000002001c1c7810 */ /* 0x000fe40007ffe0ff */
[----:B0-----:R-:W-:Y:S02]  /*4ec0*/  CS2R R4, SRZ ;  /* 0x0000000000047805 */ /* 0x001fe4000001ff00 */
[----:B------:R-:W-:Y:S02]  /*4ed0*/  CS2R R6, SRZ ;  /* 0x0000000000067805 */ /* 0x000fe4000001ff00 */
[----:B------:R-:W-:-:S05]  /*4ee0*/  IADD3 R27, R33, R28, RZ ;  /* 0x0000001c211b7210 */ /* 0x000fca0007ffe0ff */
[----:B-1----:R-:W-:-:S05]  /*4ef0*/  IMAD.WIDE R8, R27, 0x2, R8 ;  /* 0x000000021b087825 */ /* 0x002fca00078e0208 */
[----:B------:R0:W2:Y:S02]  /*4f00*/  @!P5 LDG.E.EF.128 R4, desc[UR6][R8.64] ;  /* 0x000000060804d981 */ /* 0x0000a4000c0e1d00 */
[----:B0-----:R-:W-:Y:S01]  /*4f10*/  MOV R8, R29 ;  /* 0x0000001d00087202 */ /* 0x001fe20000000f00 */
[----:B------:R-:W-:Y:S01]  /*4f20*/  BAR.SYNC.DEFER_BLOCKING 0x0 ;  /* 0x0000000000007b1d */ /* 0x000fe20000010000 */
[----:B------:R-:W-:Y:S02]  /*4f30*/  MOV R9, R32 ;  /* 0x0000002000097202 */ /* 0x000fe40000000f00 */
[----:B--2---:R-:W-:Y:S02]  /*4f40*/  SEL R4, R4, RZ, !P5 ;  /* 0x000000ff04047207 */ /* 0x004fe40006800000 */
[----:B------:R-:W-:Y:S02]  /*4f50*/  SEL R5, R5, RZ, !P5 ;  /* 0x000000ff05057207 */ /* 0x000fe40006800000 */
[----:B------:R-:W-:-:S02]  /*4f60*/  SEL R6, R6, RZ, !P5 ;  /* 0x000000ff06067207 */ /* 0x000fc40006800000 */
[----:B------:R-:W-:-:S05]  /*4f70*/  SEL R7, R7, RZ, !P5 ;  /* 0x000000ff07077207 */ /* 0x000fca0006800000 */
[----:B------:R0:W-:Y:S01]  /*4f80*/  STS.128 [R36], R4 ;  /* 0x0000000424007388 */ /* 0x0001e20000000c00 */
[----:B------:R-:W-:Y:S01]  /*4f90*/  BAR.SYNC.DEFER_BLOCKING 0x0 ;  /* 0x0000000000007b1d */ /* 0x000fe20000010000 */
[----:B0-----:R-:W-:Y:S02]  /*4fa0*/  MOV R4, R0 ;  /* 0x0000000000047202 */ /* 0x001fe40000000f00 */
[----:B------:R-:W-:-:S03]  /*4fb0*/  MOV R5, R2 ;  /* 0x0000000200057202 */ /* 0x000fc60000000f00 */
[----:B------:R-:W2:Y:S04]  /*4fc0*/  LDG.E.EL.U16 R41, desc[UR6][R10.64] ;  /* 0x000000060a297981 */ /* 0x000ea8000c2e1500 */
[----:B------:R-:W3:Y:S04]  /*4fd0*/  LDG.E.EL.U16 R42, desc[UR6][R8.64] ;  /* 0x00000006082a7981 */ /* 0x000ee8000c2e1500 */
[----:B------:R0:W4:Y:S04]  /*4fe0*/  LDG.E.EL.U16 R39, desc[UR6][R10.64+0x1800] ;  /* 0x001800060a277981 */ /* 0x000128000c2e1500 */
[----:B------:R-:W5:Y:S04]  /*4ff0*/  LDG.E.EL.U16 R40, desc[UR6][R8.64+0x1800] ;  /* 0x0018000608287981 */ /* 0x000f68000c2e1500 */
[----:B------:R2:W5:Y:S04]  /*5000*/  LDG.E.EL.U16 R38, desc[UR6][R4.64] ;  /* 0x0000000604267981 */ /* 0x000568000c2e1500 */
[----:B------:R-:W-:Y:S04]  /*5010*/  LDS.U16 R29, [R35] ;  /* 0x00000000231d7984 */ /* 0x000fe80000000400 */
[----:B------:R-:W1:Y:S04]  /*5020*/  LDS.U16 R30, [R35+0x410] ;  /* 0x00041000231e7984 */ /* 0x000e680000000400 */
[----:B------:R-:W0:Y:S04]  /*5030*/  LDS.U16 R6, [R35+0xc30] ;  /* 0x000c300023067984 */ /* 0x000e280000000400 */
[----:B------:R-:W-:Y:S04]  /*5040*/  LDS.U16 R31, [R35+0x820] ;  /* 0x00082000231f7984 */ /* 0x000fe80000000400 */
[----:B------:R-:W0:Y:S04]  /*5050*/  LDS.U16 R37, [R35+0x1c70] ;  /* 0x001c700023257984 */ /* 0x000e280000000400 */
[----:B------:R-:W-:Y:S04]  /*5060*/  LDS.U16 R7, [R35+0x1040] ;  /* 0x0010400023077984 */ /* 0x000fe80000000400 */
[----:B------:R-:W0:Y:S04]  /*5070*/  LDS.U16 R32, [R35+0x1450] ;  /* 0x0014500023207984 */ /* 0x000e280000000400 */
[----:B------:R-:W0:Y:S01]  /*5080*/  LDS.U16 R34, [R35+0x1860] ;  /* 0x0018600023227984 */ /* 0x000e220000000400 */
[----:B-1----:R-:W-:-:S02]  /*5090*/  SHF.L.U32 R30, R30, 0x10, RZ ;  /* 0x000000101e1e7819 */ /* 0x002fc400000006ff */
[----:B0-----:R-:W-:Y:S02]  /*50a0*/  SHF.L.U32 R6, R6, 0x10, RZ ;  /* 0x0000001006067819 */ /* 0x001fe400000006ff */
[----:B------:R-:W-:Y:S02]  /*50b0*/  SHF.L.U32 R44, R37, 0x10, RZ ;  /* 0x00000010252c7819 */ /* 0x000fe400000006ff */
[----:B------:R-:W-:Y:S02]  /*50c0*/  SHF.L.U32 R32, R32, 0x10, RZ ;  /* 0x0000001020207819 */ /* 0x000fe400000006ff */
[----:B------:R-:W-:Y:S01]  /*50d0*/  SHF.L.U32 R34, R34, 0x10, RZ ;  /* 0x0000001022227819 */ /* 0x000fe200000006ff */
[----:B------:R-:W-:Y:S01]  /*50e0*/  BAR.SYNC.DEFER_BLOCKING 0x0 ;  /* 0x0000000000007b1d */ /* 0x000fe20000010000 */
[----:B------:R-:W-:Y:S02]  /*50f0*/  ISETP.GE.U32.AND P3, PT, R28, 0xa00, PT ;  /* 0x00000a001c00780c */ /* 0x000fe40003f66070 */
[----:B------:R-:W-:-:S02]  /*5100*/  IADD3 R0, P2, R0, 0x400, RZ ;  /* 0x0000040000007810 */ /* 0x000fc40007f5e0ff */
[----:B------:R-:W-:Y:S02]  /*5110*/  IADD3 R10, P1, R10, 0x400, RZ ;  /* 0x000004000a0a7810 */ /* 0x000fe40007f3e0ff */
[----:B------:R-:W-:Y:S02]  /*5120*/  IADD3.X R2, RZ, R2, RZ, P2, !PT ;  /* 0x00000002ff027210 */ /* 0x000fe400017fe4ff */
[----:B------:R-:W-:Y:S02]  /*5130*/  IADD3.X R11, RZ, R11, RZ, P1, !PT ;  /* 0x0000000bff0b7210 */ /* 0x000fe40000ffe4ff */
[----:B--2---:R-:W-:Y:S02]  /*5140*/  SHF.L.U32 R4, R41, 0x10, RZ ;  /* 0x0000001029047819 */ /* 0x004fe400000006ff */
[----:B---3--:R-:W-:Y:S02]  /*5150*/  SHF.L.U32 R5, R42, 0x10, RZ ;  /* 0x000000102a057819 */ /* 0x008fe400000006ff */
[----:B----4-:R-:W-:-:S03]  /*5160*/  SHF.L.U32 R39, R39, 0x10, RZ ;  /* 0x0000001027277819 */ /* 0x010fc600000006ff */
[----:B------:R-:W-:Y:S01]  /*5170*/  FADD R4, R4, R5 ;  /* 0x0000000504047221 */ /* 0x000fe20000000000 */
[----:B-----5:R-:W-:Y:S02]  /*5180*/  SHF.L.U32 R40, R40, 0x10, RZ ;  /* 0x0000001028287819 */ /* 0x020fe400000006ff */
[----:B------:R-:W-:Y:S02]  /*5190*/  SHF.L.U32 R5, R38, 0x10, RZ ;  /* 0x0000001026057819 */ /* 0x000fe400000006ff */
[----:B------:R-:W-:Y:S01]  /*51a0*/  SHF.L.U32 R38, R29, 0x10, RZ ;  /* 0x000000101d267819 */ /* 0x000fe200000006ff */
[----:B------:R-:W-:Y:S01]  /*51b0*/  FADD R39, R39, R40 ;  /* 0x0000002827277221 */ /* 0x000fe20000000000 */
[----:B------:R-:W-:Y:S01]  /*51c0*/  SHF.L.U32 R40, R31, 0x10, RZ ;  /* 0x000000101f287819 */ /* 0x000fe200000006ff */
[--C-:B------:R-:W-:Y:S02]  /*51d0*/  FADD R30, R30, R5.reuse ;  /* 0x000000051e1e7221 */ /* 0x100fe40000000000 */
[--C-:B------:R-:W-:Y:S01]  /*51e0*/  FADD R29, R38, R5.reuse ;  /* 0x00000005261d7221 */ /* 0x100fe20000000000 */
[--C-:B------:R-:W-:Y:S01]  /*51f0*/  FADD R31, R6, R5.reuse ;  /* 0x00000005061f7221 */ /* 0x100fe20000000000 */
[----:B------:R-:W-:-:S02]  /*5200*/  FADD R40, R40, R5 ;  /* 0x0000000528287221 */ /* 0x000fc40000000000 */
[----:B------:R-:W-:Y:S01]  /*5210*/  FADD R6, -R18, R29 ;  /* 0x0000001d12067221 */ /* 0x000fe20000000100 */
[----:B------:R-:W-:Y:S01]  /*5220*/  FADD R29, -R17, R30 ;  /* 0x0000001e111d7221 */ /* 0x000fe20000000100 */
[----:B------:R-:W-:Y:S01]  /*5230*/  SHF.L.U32 R42, R7, 0x10, RZ ;  /* 0x00000010072a7819 */ /* 0x000fe200000006ff */
[----:B------:R-:W-:Y:S01]  /*5240*/  FADD R37, -R15, R40 ;  /* 0x000000280f257221 */ /* 0x000fe20000000100 */
[----:B------:R-:W-:Y:S01]  /*5250*/  FADD R30, -R14, R31 ;  /* 0x0000001f0e1e7221 */ /* 0x000fe20000000100 */
[----:B------:R-:W-:Y:S01]  /*5260*/  FADD R7, R39, 1 ;  /* 0x3f80000027077421 */ /* 0x000fe20000000000 */
[----:B------:R-:W-:Y:S01]  /*5270*/  FMUL R29, R12, R29 ;  /* 0x0000001d0c1d7220 */ /* 0x000fe20000400000 */
[----:B------:R-:W-:Y:S01]  /*5280*/  FMUL R31, R3, R6 ;  /* 0x00000006031f7220 */ /* 0x000fe20000400000 */
[----:B------:R-:W-:Y:S01]  /*5290*/  FMUL R37, R16, R37 ;  /* 0x0000002510257220 */ /* 0x000fe20000400000 */
[----:B------:R-:W-:Y:S01]  /*52a0*/  FMUL R39, R19, R30 ;  /* 0x0000001e13277220 */ /* 0x000fe20000400000 */
[-CC-:B------:R-:W-:Y:S01]  /*52b0*/  FFMA R6, R29, R7.reuse, R4.reuse ;  /* 0x000000071d067223 */ /* 0x180fe20000000004 */
[--C-:B------:R-:W-:Y:S01]  /*52c0*/  FADD R42, R42, R5.reuse ;  /* 0x000000052a2a7221 */ /* 0x100fe20000000000 */
[--C-:B------:R-:W-:Y:S01]  /*52d0*/  FADD R29, R32, R5.reuse ;  /* 0x00000005201d7221 */ /* 0x100fe20000000000 */
[--C-:B------:R-:W-:Y:S01]  /*52e0*/  FADD R34, R34, R5.reuse ;  /* 0x0000000522227221 */ /* 0x100fe20000000000 */
[----:B------:R-:W-:Y:S01]  /*52f0*/  FADD R5, R44, R5 ;  /* 0x000000052c057221 */ /* 0x000fe20000000000 */
[-CC-:B------:R-:W-:Y:S01]  /*5300*/  FFMA R31, R31, R7.reuse, R4.reuse ;  /* 0x000000071f1f7223 */ /* 0x180fe20000000004 */
[-CC-:B------:R-:W-:Y:S01]  /*5310*/  FFMA R37, R37, R7.reuse, R4.reuse ;  /* 0x0000000725257223 */ /* 0x180fe20000000004 */
[----:B------:R-:W-:Y:S01]  /*5320*/  FFMA R30, R39, R7, R4 ;  /* 0x00000007271e7223 */ /* 0x000fe20000000004 */
[----:B------:R-:W-:Y:S01]  /*5330*/  FADD R42, -R13, R42 ;  /* 0x0000002a0d2a7221 */ /* 0x000fe20000000100 */
[----:B------:R-:W-:Y:S01]  /*5340*/  FADD R29, -R22, R29 ;  /* 0x0000001d161d7221 */ /* 0x000fe20000000100 */
[----:B------:R-:W-:Y:S01]  /*5350*/  FADD R34, -R21, R34 ;  /* 0x0000002215227221 */ /* 0x000fe20000000100 */
[----:B------:R-:W-:Y:S01]  /*5360*/  FADD R5, -R20, R5 ;  /* 0x0000000514057221 */ /* 0x000fe20000000100 */
[----:B------:R-:W-:Y:S01]  /*5370*/  F2FP.BF16.F32.PACK_AB R32, R6, R31 ;  /* 0x0000001f0620723e */ /* 0x000fe200000010ff */
[----:B------:R-:W-:Y:S01]  /*5380*/  FMUL R31, R23, R42 ;  /* 0x0000002a171f7220 */ /* 0x000fe20000400000 */
[----:B------:R-:W-:Y:S01]  /*5390*/  F2FP.BF16.F32.PACK_AB R30, R30, R37 ;  /* 0x000000251e1e723e */ /* 0x000fe200000010ff */
[----:B------:R-:W-:Y:S01]  /*53a0*/  FMUL R29, R24, R29 ;  /* 0x0000001d181d7220 */ /* 0x000fe20000400000 */
[----:B------:R-:W-:Y:S01]  /*53b0*/  FMUL R37, R25, R34 ;  /* 0x0000002219257220 */ /* 0x000fe20000400000 */
[----:B------:R-:W-:Y:S01]  /*53c0*/  FMUL R5, R26, R5 ;  /* 0x000000051a057220 */ /* 0x000fe20000400000 */
[-CC-:B------:R-:W-:Y:S01]  /*53d0*/  FFMA R31, R31, R7.reuse, R4.reuse ;  /* 0x000000071f1f7223 */ /* 0x180fe20000000004 */
[-CC-:B------:R-:W-:Y:S01]  /*53e0*/  FFMA R6, R29, R7.reuse, R4.reuse ;  /* 0x000000071d067223 */ /* 0x180fe20000000004 */
[-CC-:B------:R-:W-:Y:S01]  /*53f0*/  FFMA R37, R37, R7.reuse, R4.reuse ;  /* 0x0000000725257223 */ /* 0x180fe20000000004 */
[----:B------:R-:W-:-:S03]  /*5400*/  FFMA R4, R5, R7, R4 ;  /* 0x0000000705047223 */ /* 0x000fc60000000004 */
[----:B------:R-:W-:Y:S02]  /*5410*/  F2FP.BF16.F32.PACK_AB R6, R6, R31 ;  /* 0x0000001f0606723e */ /* 0x000fe400000010ff */
[----:B------:R-:W-:Y:S02]  /*5420*/  F2FP.BF16.F32.PACK_AB R4, R4, R37 ;  /* 0x000000250404723e */ /* 0x000fe400000010ff */
[----:B------:R-:W-:Y:S02]  /*5430*/  PRMT R29, R32, 0x7632, R29 ;  /* 0x00007632201d7816 */ /* 0x000fe4000000001d */
[----:B------:R-:W-:Y:S02]  /*5440*/  PRMT R31, R30, 0x7632, R31 ;  /* 0x000076321e1f7816 */ /* 0x000fe4000000001f */
[C---:B------:R-:W-:Y:S02]  /*5450*/  PRMT R34, R6.reuse, 0x7610, R34 ;  /* 0x0000761006227816 */ /* 0x040fe40000000022 */
[----:B------:R-:W-:-:S02]  /*5460*/  PRMT R37, R6, 0x7632, R37 ;  /* 0x0000763206257816 */ /* 0x000fc40000000025 */
[C---:B------:R-:W-:Y:S02]  /*5470*/  PRMT R38, R4.reuse, 0x7610, R38 ;  /* 0x0000761004267816 */ /* 0x040fe40000000026 */
[----:B------:R-:W-:Y:S01]  /*5480*/  PRMT R39, R4, 0x7632, R39 ;  /* 0x0000763204277816 */ /* 0x000fe20000000027 */
[----:B------:R-:W-:Y:S04]  /*5490*/  STS.U16 [R35], R32 ;  /* 0x0000002023007388 */ /* 0x000fe80000000400 */
[----:B------:R-:W-:Y:S04]  /*54a0*/  STS.U16 [R35+0x410], R29 ;  /* 0x0004101d23007388 */ /* 0x000fe80000000400 */
[----:B------:R-:W-:Y:S04]  /*54b0*/  STS.U16 [R35+0x820], R30 ;  /* 0x0008201e23007388 */ /* 0x000fe80000000400 */
[----:B------:R0:W-:Y:S04]  /*54c0*/  STS.U16 [R35+0xc30], R31 ;  /* 0x000c301f23007388 */ /* 0x0001e80000000400 */
[----:B------:R-:W-:Y:S04]  /*54d0*/  STS.U16 [R35+0x1040], R34 ;  /* 0x0010402223007388 */ /* 0x000fe80000000400 */
[----:B------:R-:W-:Y:S01]  /*54e0*/  STS.U16 [R35+0x1450], R37 ;  /* 0x0014502523007388 */ /* 0x000fe20000000400 */
[----:B0-----:R-:W0:Y:S03]  /*54f0*/  LDC.64 R30, c[0x0][0x230] ;  /* 0x00008c00ff1e7b82 */ /* 0x001e260000000a00 */
[----:B------:R-:W-:Y:S04]  /*5500*/  STS.U16 [R35+0x1860], R38 ;  /* 0x0018602623007388 */ /* 0x000fe80000000400 */
[----:B------:R-:W-:Y:S01]  /*5510*/  STS.U16 [R35+0x1c70], R39 ;  /* 0x001c702723007388 */ /* 0x000fe20000000400 */
[----:B------:R-:W-:Y:S06]  /*5520*/  BAR.SYNC.DEFER_BLOCKING 0x0 ;  /* 0x0000000000007b1d */ /* 0x000fec0000010000 */
[----:B------:R-:W1:Y:S01]  /*5530*/  LDS.128 R4, [R36] ;  /* 0x0000000024047984 */ /* 0x000e620000000c00 */
[----:B0-----:R-:W-:Y:S01]  /*5540*/  IMAD.WIDE R30, R27, 0x2, R30 ;  /* 0x000000021b1e7825 */ /* 0x001fe200078e021e */
[----:B------:R-:W-:-:S04]  /*5550*/  IADD3 R29, P0, R8, 0x400, RZ ;  /* 0x00000400081d7810 */ /* 0x000fc80007f1e0ff */
[----:B------:R-:W-:Y:S01]  /*5560*/  IADD3.X R32, RZ, R9, RZ, P0, !PT ;  /* 0x00000009ff207210 */ /* 0x000fe200007fe4ff */
[----:B-1----:R0:W-:Y:S01]  /*5570*/  @!P5 STG.E.128 desc[UR6][R30.64], R4 ;  /* 0x000000041e00d986 */ /* 0x0021e2000c101d06 */
[----:B------:R-:W-:Y:S07]  /*5580*/  @!P3 BRA `(.L_x_2) ;  /* 0xfffffff80044b947 */ /* 0x000fee000383ffff */
[----:B------:R-:W-:Y:S05]  /*5590*/  EXIT ;  /* 0x000000000000794d */ /* 0x000fea0003800000 */
.L_x_3:
[----:B------:R-:W-:-:S00]  /*55a0*/  BRA `(.L_x_3) ;  /* 0xfffffffc00fc7947 */ /* 0x000fc0000383ffff */
[----:B------:R-:W-:-:S00]  /*55b0*/  NOP ;  /* 0x0000000000007918 */ /* 0x000fc00000000000 */
        /* <DEDUP_REMOVED lines=12> */
.L_x_4:


//--------------------- .nv.global.init           --------------------------
	.section	.nv.global.init,"aw",@progbits
.nv.global.init:
	.type		_$_str,@object
	.size		_$_str,(.L_0 - _$_str)
_$_str:
        /*0000*/ 	.byte	0x5f, 0x5f, 0x43, 0x55, 0x44, 0x41, 0x5f, 0x46, 0x54, 0x5a, 0x00
.L_0:


//--------------------- .nv.shared.triton_        --------------------------
	.section	.nv.shared.triton_,"aw",@nobits
	.sectionflags	@""
	.align	16
	.zero		1024


//--------------------- .nv.constant0.triton_     --------------------------
	.section	.nv.constant0.triton_,"a",@progbits
	.sectionflags	@""
	.align	4
.nv.constant0.triton_:
	.zero		576
